	.target	sm_90a

	.elftype	@"ET_EXEC"


//--------------------- .note.nv.tkinfo           --------------------------
	.section	.note.nv.tkinfo,"",@"SHT_NOTE"
	.sectionflags	@"SHF_NOTE_NV_TKINFO"
	.tkinfo
        /*0018*/ 	.word	0x00000002
        /*0030*/ 	.string	""
        /*0030*/ 	.string	"ptxas"
        /*0030*/ 	.string	"Cuda compilation tools, release 13.0, V13.0.88"
        /*0030*/ 	.string	"Build cuda_13.0.r13.0/compiler.36424714_0"
        /*0030*/ 	.string	"-arch sm_90a -m 64 "



//--------------------- .note.nv.cuinfo           --------------------------
	.section	.note.nv.cuinfo,"",@"SHT_NOTE"
	.sectionflags	@"SHF_NOTE_NV_CUINFO"
        /*0018*/ 	.short	0x0002
        /*001a*/ 	.short	0x005a
        /*001c*/ 	.short	0x0082
	.zero		2


//--------------------- .nv.info                  --------------------------
	.section	.nv.info,"",@"SHT_CUDA_INFO"
	.align	4


	//----- nvinfo : EIATTR_REGCOUNT
	.align		4
        /*0000*/ 	.byte	0x04, 0x2f
        /*0002*/ 	.short	(.L_16 - .L_15)
	.align		4
.L_15:
        /*0004*/ 	.word	index@(_ZN7cutlass13device_kernelINS_4fmha6kernel28FmhaKernelTmaWarpSpecializedINS1_10collective30FmhaMainloopTmaWarpSpecializedINS_12float_e4m3_tEffN4cute5tupleIJNS7_1CILi128EEENS9_ILi64EEENS9_ILi256EEEEEENS8_IJiNS9_ILi1EEENS8_IJiiEEEEEESG_NS8_IJSE_iSF_EEENS4_13DefaultFusionEJEEENS4_15FmhaFwdEpilogueIS6_fNS8_IJSB_SC_SB_EEEEENS2_23IndividualTileSchedulerEJEEEEEvNT_6ParamsE)
        /*0008*/ 	.word	0x000000a8


	//----- nvinfo : EIATTR_FRAME_SIZE
	.align		4
.L_16:
        /*000c*/ 	.byte	0x04, 0x11
        /*000e*/ 	.short	(.L_18 - .L_17)
	.align		4
.L_17:
        /*0010*/ 	.word	index@($__internal_0_$__cuda_sm20_rcp_rn_f32_slowpath)
        /*0014*/ 	.word	0x00000000


	//----- nvinfo : EIATTR_FRAME_SIZE
	.align		4
.L_18:
        /*0018*/ 	.byte	0x04, 0x11
        /*001a*/ 	.short	(.L_20 - .L_19)
	.align		4
.L_19:
        /*001c*/ 	.word	index@(_ZN7cutlass13device_kernelINS_4fmha6kernel28FmhaKernelTmaWarpSpecializedINS1_10collective30FmhaMainloopTmaWarpSpecializedINS_12float_e4m3_tEffN4cute5tupleIJNS7_1CILi128EEENS9_ILi64EEENS9_ILi256EEEEEENS8_IJiNS9_ILi1EEENS8_IJiiEEEEEESG_NS8_IJSE_iSF_EEENS4_13DefaultFusionEJEEENS4_15FmhaFwdEpilogueIS6_fNS8_IJSB_SC_SB_EEEEENS2_23IndividualTileSchedulerEJEEEEEvNT_6ParamsE)
        /*0020*/ 	.word	0x00000000


	//----- nvinfo : EIATTR_MIN_STACK_SIZE
	.align		4
.L_20:
        /*0024*/ 	.byte	0x04, 0x12
        /*0026*/ 	.short	(.L_22 - .L_21)
	.align		4
.L_21:
        /*0028*/ 	.word	index@(_ZN7cutlass13device_kernelINS_4fmha6kernel28FmhaKernelTmaWarpSpecializedINS1_10collective30FmhaMainloopTmaWarpSpecializedINS_12float_e4m3_tEffN4cute5tupleIJNS7_1CILi128EEENS9_ILi64EEENS9_ILi256EEEEEENS8_IJiNS9_ILi1EEENS8_IJiiEEEEEESG_NS8_IJSE_iSF_EEENS4_13DefaultFusionEJEEENS4_15FmhaFwdEpilogueIS6_fNS8_IJSB_SC_SB_EEEEENS2_23IndividualTileSchedulerEJEEEEEvNT_6ParamsE)
        /*002c*/ 	.word	0x00000000
.L_22:


//--------------------- .nv.compat                --------------------------
	.section	.nv.compat,"",@"SHT_CUDA_COMPAT_INFO"
	.align	4
        /*0000*/ 	.byte	0x02, 0x09, 0x01, 0x00, 0x02, 0x02, 0x04, 0x00, 0x02, 0x05, 0x05, 0x00, 0x03, 0x07, 0x01, 0x01
        /*0010*/ 	.byte	0x02, 0x03, 0x01, 0x00, 0x02, 0x06, 0x01, 0x00, 0x04, 0x0b, 0x08, 0x00, 0x00, 0x00, 0x00, 0x00
        /*0020*/ 	.byte	0x00, 0x00, 0x00, 0x00


//--------------------- .nv.info._ZN7cutlass13device_kernelINS_4fmha6kernel28FmhaKernelTmaWarpSpecializedINS1_10collective30FmhaMainloopTmaWarpSpecializedINS_12float_e4m3_tEffN4cute5tupleIJNS7_1CILi128EEENS9_ILi64EEENS9_ILi256EEEEEENS8_IJiNS9_ILi1EEENS8_IJiiEEEEEESG_NS8_IJSE_iSF_EEENS4_13DefaultFusionEJEEENS4_15FmhaFwdEpilogueIS6_fNS8_IJSB_SC_SB_EEEEENS2_23IndividualTileSchedulerEJEEEEEvNT_6ParamsE --------------------------
	.section	.nv.info._ZN7cutlass13device_kernelINS_4fmha6kernel28FmhaKernelTmaWarpSpecializedINS1_10collective30FmhaMainloopTmaWarpSpecializedINS_12float_e4m3_tEffN4cute5tupleIJNS7_1CILi128EEENS9_ILi64EEENS9_ILi256EEEEEENS8_IJiNS9_ILi1EEENS8_IJiiEEEEEESG_NS8_IJSE_iSF_EEENS4_13DefaultFusionEJEEENS4_15FmhaFwdEpilogueIS6_fNS8_IJSB_SC_SB_EEEEENS2_23IndividualTileSchedulerEJEEEEEvNT_6ParamsE,"",@"SHT_CUDA_INFO"
	.sectionflags	@""
	.align	4


	//----- nvinfo : EIATTR_CUDA_API_VERSION
	.align		4
        /*0000*/ 	.byte	0x04, 0x37
        /*0002*/ 	.short	(.L_24 - .L_23)
.L_23:
        /*0004*/ 	.word	0x00000082


	//----- nvinfo : EIATTR_KPARAM_INFO
	.align		4
.L_24:
        /*0008*/ 	.byte	0x04, 0x17
        /*000a*/ 	.short	(.L_26 - .L_25)
.L_25:
        /*000c*/ 	.word	0x00000000
        /*0010*/ 	.short	0x0000
        /*0012*/ 	.short	0x0070
        /*0014*/ 	.byte	0x00, 0xf0, 0x01, 0x20


	//----- nvinfo : EIATTR_SPARSE_MMA_MASK
	.align		4
.L_26:
        /*0018*/ 	.byte	0x03, 0x50
        /*001a*/ 	.short	0x0000


	//----- nvinfo : EIATTR_MAXREG_COUNT
	.align		4
        /*001c*/ 	.byte	0x03, 0x1b
        /*001e*/ 	.short	0x00a8


	//----- nvinfo : EIATTR_NUM_BARRIERS
	.align		4
        /*0020*/ 	.byte	0x02, 0x4c
        /*0022*/ 	.byte	0x02
	.zero		1


	//----- nvinfo : EIATTR_EXTERNS
	.align		4
        /*0024*/ 	.byte	0x04, 0x0f
        /*0026*/ 	.short	(.L_28 - .L_27)


	//   ....[0]....
	.align		4
.L_27:
        /*0028*/ 	.word	index@(__assertfail)


	//----- nvinfo : EIATTR_MERCURY_ISA_VERSION
	.align		4
.L_28:
        /*002c*/ 	.byte	0x03, 0x5f
        /*002e*/ 	.short	0x0101


	//----- nvinfo : EIATTR_INT_WARP_WIDE_INSTR_OFFSETS
	.align		4
        /*0030*/ 	.byte	0x04, 0x31
        /*0032*/ 	.short	(.L_30 - .L_29)


	//   ....[0]....
.L_29:
        /*0034*/ 	.word	0x000006f0


	//   ....[1]....
        /*0038*/ 	.word	0x00000700


	//   ....[2]....
        /*003c*/ 	.word	0x00000710


	//   ....[3]....
        /*0040*/ 	.word	0x00000720


	//   ....[4]....
        /*0044*/ 	.word	0x00000790


	//----- nvinfo : EIATTR_COOP_GROUP_MASK_REGIDS
	.align		4
.L_30:
        /*0048*/ 	.byte	0x04, 0x29
        /*004a*/ 	.short	(.L_32 - .L_31)


	//   ....[0]....
.L_31:
        /*004c*/ 	.word	0xffffffff


	//   ....[1]....
        /*0050*/ 	.word	0xffffffff


	//   ....[2]....
        /*0054*/ 	.word	0xffffffff


	//   ....[3]....
        /*0058*/ 	.word	0xffffffff


	//   ....[4]....
        /*005c*/ 	.word	0xffffffff


	//   ....[5]....
        /*0060*/ 	.word	0xffffffff


	//   ....[6]....
        /*0064*/ 	.word	0xffffffff


	//   ....[7]....
        /*0068*/ 	.word	0xffffffff


	//   ....[8]....
        /*006c*/ 	.word	0xffffffff


	//   ....[9]....
        /*0070*/ 	.word	0xffffffff


	//   ....[10]....
        /*0074*/ 	.word	0xffffffff


	//   ....[11]....
        /*0078*/ 	.word	0xffffffff


	//   ....[12]....
        /*007c*/ 	.word	0xffffffff


	//   ....[13]....
        /*0080*/ 	.word	0xffffffff


	//   ....[14]....
        /*0084*/ 	.word	0xffffffff


	//   ....[15]....
        /*0088*/ 	.word	0xffffffff


	//   ....[16]....
        /*008c*/ 	.word	0xffffffff


	//   ....[17]....
        /*0090*/ 	.word	0xffffffff


	//   ....[18]....
        /*0094*/ 	.word	0xffffffff


	//   ....[19]....
        /*0098*/ 	.word	0xffffffff


	//   ....[20]....
        /*009c*/ 	.word	0xffffffff


	//   ....[21]....
        /*00a0*/ 	.word	0xffffffff


	//   ....[22]....
        /*00a4*/ 	.word	0xffffffff


	//   ....[23]....
        /*00a8*/ 	.word	0xffffffff


	//   ....[24]....
        /*00ac*/ 	.word	0xffffffff


	//   ....[25]....
        /*00b0*/ 	.word	0xffffffff


	//   ....[26]....
        /*00b4*/ 	.word	0xffffffff


	//   ....[27]....
        /*00b8*/ 	.word	0xffffffff


	//   ....[28]....
        /*00bc*/ 	.word	0xffffffff


	//   ....[29]....
        /*00c0*/ 	.word	0xffffffff


	//   ....[30]....
        /*00c4*/ 	.word	0xffffffff


	//   ....[31]....
        /*00c8*/ 	.word	0xffffffff


	//   ....[32]....
        /*00cc*/ 	.word	0xffffffff


	//   ....[33]....
        /*00d0*/ 	.word	0xffffffff


	//----- nvinfo : EIATTR_COOP_GROUP_INSTR_OFFSETS
	.align		4
.L_32:
        /*00d4*/ 	.byte	0x04, 0x28
        /*00d6*/ 	.short	(.L_34 - .L_33)


	//   ....[0]....
.L_33:
        /*00d8*/ 	.word	0x00000050


	//   ....[1]....
        /*00dc*/ 	.word	0x00000080


	//   ....[2]....
        /*00e0*/ 	.word	0x000001b0


	//   ....[3]....
        /*00e4*/ 	.word	0x00000370


	//   ....[4]....
        /*00e8*/ 	.word	0x00000530


	//   ....[5]....
        /*00ec*/ 	.word	0x00000690


	//   ....[6]....
        /*00f0*/ 	.word	0x000013a0


	//   ....[7]....
        /*00f4*/ 	.word	0x000013d0


	//   ....[8]....
        /*00f8*/ 	.word	0x00001620


	//   ....[9]....
        /*00fc*/ 	.word	0x000017b0


	//   ....[10]....
        /*0100*/ 	.word	0x00002880


	//   ....[11]....
        /*0104*/ 	.word	0x000028a0


	//   ....[12]....
        /*0108*/ 	.word	0x000028c0


	//   ....[13]....
        /*010c*/ 	.word	0x000028d0


	//   ....[14]....
        /*0110*/ 	.word	0x000028e0


	//   ....[15]....
        /*0114*/ 	.word	0x000028f0


	//   ....[16]....
        /*0118*/ 	.word	0x00002900


	//   ....[17]....
        /*011c*/ 	.word	0x00002910


	//   ....[18]....
        /*0120*/ 	.word	0x000030a0


	//   ....[19]....
        /*0124*/ 	.word	0x000030d0


	//   ....[20]....
        /*0128*/ 	.word	0x00003370


	//   ....[21]....
        /*012c*/ 	.word	0x00003450


	//   ....[22]....
        /*0130*/ 	.word	0x00004940


	//   ....[23]....
        /*0134*/ 	.word	0x00004980


	//   ....[24]....
        /*0138*/ 	.word	0x000049c0


	//   ....[25]....
        /*013c*/ 	.word	0x00004a00


	//   ....[26]....
        /*0140*/ 	.word	0x00004a40


	//   ....[27]....
        /*0144*/ 	.word	0x00004a80


	//   ....[28]....
        /*0148*/ 	.word	0x00004ac0


	//   ....[29]....
        /*014c*/ 	.word	0x00004b00


	//   ....[30]....
        /*0150*/ 	.word	0x00005240


	//   ....[31]....
        /*0154*/ 	.word	0x00005280


	//   ....[32]....
        /*0158*/ 	.word	0x000052c0


	//   ....[33]....
        /*015c*/ 	.word	0x000052d0


	//----- nvinfo : EIATTR_REG_RECONFIG
	.align		4
.L_34:
        /*0160*/ 	.byte	0x01, 0x54
	.zero		2


	//----- nvinfo : EIATTR_SYSCALL_OFFSETS
	.align		4
        /*0164*/ 	.byte	0x04, 0x46
        /*0166*/ 	.short	(.L_36 - .L_35)


	//   ....[0]....
.L_35:
        /*0168*/ 	.word	0x000062b0


	//   ....[1]....
        /*016c*/ 	.word	0x00006410


	//----- nvinfo : EIATTR_MBARRIER_INSTR_OFFSETS
	.align		4
.L_36:
        /*0170*/ 	.byte	0x04, 0x39
        /*0172*/ 	.short	(.L_38 - .L_37)


	//   ....[0]....
.L_37:
        /*0174*/ 	.word	0x00000320
        /*0178*/ 	.word	0x000000ff
        /*017c*/ 	.word	0x0001c050
        /*0180*/ 	.short	0x0100
        /*0182*/ 	.byte	0x0b
	.zero		1


	//   ....[1]....
        /*0184*/ 	.word	0x00000330
        /*0188*/ 	.word	0x000000ff
        /*018c*/ 	.word	0x0001c060
        /*0190*/ 	.short	0x0100
        /*0192*/ 	.byte	0x0b
	.zero		1


	//   ....[2]....
        /*0194*/ 	.word	0x00000340
        /*0198*/ 	.word	0x000000ff
        /*019c*/ 	.word	0x0001c058
        /*01a0*/ 	.short	0x0100
        /*01a2*/ 	.byte	0x0b
	.zero		1


	//   ....[3]....
        /*01a4*/ 	.word	0x00000350
        /*01a8*/ 	.word	0x000000ff
        /*01ac*/ 	.word	0x0001c068
        /*01b0*/ 	.short	0x0100
        /*01b2*/ 	.byte	0x0b
	.zero		1


	//   ....[4]....
        /*01b4*/ 	.word	0x00000480
        /*01b8*/ 	.word	0x000000ff
        /*01bc*/ 	.word	0x0001c000
        /*01c0*/ 	.short	0x0100
        /*01c2*/ 	.byte	0x0b
	.zero		1


	//   ....[5]....
        /*01c4*/ 	.word	0x00000490
        /*01c8*/ 	.word	0x000000ff
        /*01cc*/ 	.word	0x0001c028
        /*01d0*/ 	.short	0x0100
        /*01d2*/ 	.byte	0x0b
	.zero		1


	//   ....[6]....
        /*01d4*/ 	.word	0x000004a0
        /*01d8*/ 	.word	0x000000ff
        /*01dc*/ 	.word	0x0001c008
        /*01e0*/ 	.short	0x0100
        /*01e2*/ 	.byte	0x0b
	.zero		1


	//   ....[7]....
        /*01e4*/ 	.word	0x000004b0
        /*01e8*/ 	.word	0x000000ff
        /*01ec*/ 	.word	0x0001c030
        /*01f0*/ 	.short	0x0100
        /*01f2*/ 	.byte	0x0b
	.zero		1


	//   ....[8]....
        /*01f4*/ 	.word	0x000004c0
        /*01f8*/ 	.word	0x000000ff
        /*01fc*/ 	.word	0x0001c010
        /*0200*/ 	.short	0x0100
        /*0202*/ 	.byte	0x0b
	.zero		1


	//   ....[9]....
        /*0204*/ 	.word	0x000004d0
        /*0208*/ 	.word	0x000000ff
        /*020c*/ 	.word	0x0001c038
        /*0210*/ 	.short	0x0100
        /*0212*/ 	.byte	0x0b
	.zero		1


	//   ....[10]....
        /*0214*/ 	.word	0x000004e0
        /*0218*/ 	.word	0x000000ff
        /*021c*/ 	.word	0x0001c018
        /*0220*/ 	.short	0x0100
        /*0222*/ 	.byte	0x0b
	.zero		1


	//   ....[11]....
        /*0224*/ 	.word	0x000004f0
        /*0228*/ 	.word	0x000000ff
        /*022c*/ 	.word	0x0001c040
        /*0230*/ 	.short	0x0100
        /*0232*/ 	.byte	0x0b
	.zero		1


	//   ....[12]....
        /*0234*/ 	.word	0x00000500
        /*0238*/ 	.word	0x000000ff
        /*023c*/ 	.word	0x0001c020
        /*0240*/ 	.short	0x0100
        /*0242*/ 	.byte	0x0b
	.zero		1


	//   ....[13]....
        /*0244*/ 	.word	0x00000510
        /*0248*/ 	.word	0x000000ff
        /*024c*/ 	.word	0x0001c048
        /*0250*/ 	.short	0x0100
        /*0252*/ 	.byte	0x0b
	.zero		1


	//   ....[14]....
        /*0254*/ 	.word	0x00000640
        /*0258*/ 	.word	0x000000ff
        /*025c*/ 	.word	0x0001c070
        /*0260*/ 	.short	0x0100
        /*0262*/ 	.byte	0x0b
	.zero		1


	//   ....[15]....
        /*0264*/ 	.word	0x00000650
        /*0268*/ 	.word	0x000000ff
        /*026c*/ 	.word	0x0001c080
        /*0270*/ 	.short	0x0100
        /*0272*/ 	.byte	0x0b
	.zero		1


	//   ....[16]....
        /*0274*/ 	.word	0x00000660
        /*0278*/ 	.word	0x000000ff
        /*027c*/ 	.word	0x0001c078
        /*0280*/ 	.short	0x0100
        /*0282*/ 	.byte	0x0b
	.zero		1


	//   ....[17]....
        /*0284*/ 	.word	0x00000670
        /*0288*/ 	.word	0x000000ff
        /*028c*/ 	.word	0x0001c088
        /*0290*/ 	.short	0x0100
        /*0292*/ 	.byte	0x0b
	.zero		1


	//   ....[18]....
        /*0294*/ 	.word	0x000007b0
        /*0298*/ 	.word	0x000000ff
        /*029c*/ 	.word	0x0001c090
        /*02a0*/ 	.short	0x0100
        /*02a2*/ 	.byte	0x08
	.zero		1


	//   ....[19]....
        /*02a4*/ 	.word	0x000007c0
        /*02a8*/ 	.word	0x000000ff
        /*02ac*/ 	.word	0x0001c098
        /*02b0*/ 	.short	0x0100
        /*02b2*/ 	.byte	0x08
	.zero		1


	//   ....[20]....
        /*02b4*/ 	.word	0x000007d0
        /*02b8*/ 	.word	0x000000ff
        /*02bc*/ 	.word	0x0001c0a0
        /*02c0*/ 	.short	0x0100
        /*02c2*/ 	.byte	0x08
	.zero		1


	//   ....[21]....
        /*02c4*/ 	.word	0x000007e0
        /*02c8*/ 	.word	0x000000ff
        /*02cc*/ 	.word	0x0001c0a8
        /*02d0*/ 	.short	0x0100
        /*02d2*/ 	.byte	0x08
	.zero		1


	//   ....[22]....
        /*02d4*/ 	.word	0x000008e0
        /*02d8*/ 	.word	0x000000ff
        /*02dc*/ 	.word	0x0001c0c0
        /*02e0*/ 	.short	0x0100
        /*02e2*/ 	.byte	0x0b
	.zero		1


	//   ....[23]....
        /*02e4*/ 	.word	0x000008f0
        /*02e8*/ 	.word	0x000000ff
        /*02ec*/ 	.word	0x0001c0e0
        /*02f0*/ 	.short	0x0100
        /*02f2*/ 	.byte	0x0b
	.zero		1


	//   ....[24]....
        /*02f4*/ 	.word	0x00000900
        /*02f8*/ 	.word	0x000000ff
        /*02fc*/ 	.word	0x0001c0c8
        /*0300*/ 	.short	0x0100
        /*0302*/ 	.byte	0x0b
	.zero		1


	//   ....[25]....
        /*0304*/ 	.word	0x00000910
        /*0308*/ 	.word	0x000000ff
        /*030c*/ 	.word	0x0001c0e8
        /*0310*/ 	.short	0x0100
        /*0312*/ 	.byte	0x0b
	.zero		1


	//   ....[26]....
        /*0314*/ 	.word	0x00000920
        /*0318*/ 	.word	0x000000ff
        /*031c*/ 	.word	0x0001c0d0
        /*0320*/ 	.short	0x0100
        /*0322*/ 	.byte	0x0b
	.zero		1


	//   ....[27]....
        /*0324*/ 	.word	0x00000930
        /*0328*/ 	.word	0x000000ff
        /*032c*/ 	.word	0x0001c0f0
        /*0330*/ 	.short	0x0100
        /*0332*/ 	.byte	0x0b
	.zero		1


	//   ....[28]....
        /*0334*/ 	.word	0x00000940
        /*0338*/ 	.word	0x000000ff
        /*033c*/ 	.word	0x0001c0d8
        /*0340*/ 	.short	0x0100
        /*0342*/ 	.byte	0x0b
	.zero		1


	//   ....[29]....
        /*0344*/ 	.word	0x00000950
        /*0348*/ 	.word	0x000000ff
        /*034c*/ 	.word	0x0001c0f8
        /*0350*/ 	.short	0x0100
        /*0352*/ 	.byte	0x0b
	.zero		1


	//   ....[30]....
        /*0354*/ 	.word	0x00000d50
        /*0358*/ 	.word	0x000000ff
        /*035c*/ 	.word	0x0001c050
        /*0360*/ 	.short	0x010a
        /*0362*/ 	.byte	0x08
	.zero		1


	//   ....[31]....
        /*0364*/ 	.word	0x00000dc0
        /*0368*/ 	.word	0x000000ff
        /*036c*/ 	.word	0x0001c000
        /*0370*/ 	.short	0x010a
        /*0372*/ 	.byte	0x25
	.zero		1


	//   ....[32]....
        /*0374*/ 	.word	0x00000e30
        /*0378*/ 	.word	0x000000ff
        /*037c*/ 	.word	0x00000000
        /*0380*/ 	.short	0x010a
        /*0382*/ 	.byte	0x0a
	.zero		1


	//   ....[33]....
        /*0384*/ 	.word	0x000012b0
        /*0388*/ 	.word	0x00000009
        /*038c*/ 	.word	0x00000000
        /*0390*/ 	.short	0x0101
        /*0392*/ 	.byte	0x0b
	.zero		1


	//   ....[34]....
        /*0394*/ 	.word	0x000029e0
        /*0398*/ 	.word	0x000000ff
        /*039c*/ 	.word	0x0001c008
        /*03a0*/ 	.short	0x010a
        /*03a2*/ 	.byte	0x25
	.zero		1


	//   ....[35]....
        /*03a4*/ 	.word	0x00002b10
        /*03a8*/ 	.word	0x000000ff
        /*03ac*/ 	.word	0x00000000
        /*03b0*/ 	.short	0x0101
        /*03b2*/ 	.byte	0x05
	.zero		1


	//   ....[36]....
        /*03b4*/ 	.word	0x00002c60
        /*03b8*/ 	.word	0x000000ff
        /*03bc*/ 	.word	0x0001c000
        /*03c0*/ 	.short	0x010a
        /*03c2*/ 	.byte	0x0a
	.zero		1


	//   ....[37]....
        /*03c4*/ 	.word	0x000049b0
        /*03c8*/ 	.word	0x000000ff
        /*03cc*/ 	.word	0x0001c000
        /*03d0*/ 	.short	0x010a
        /*03d2*/ 	.byte	0x05
	.zero		1


	//   ....[38]....
        /*03d4*/ 	.word	0x00004f50
        /*03d8*/ 	.word	0x000000ff
        /*03dc*/ 	.word	0x0001c000
        /*03e0*/ 	.short	0x010a
        /*03e2*/ 	.byte	0x05
	.zero		1


	//   ....[39]....
        /*03e4*/ 	.word	0x00005090
        /*03e8*/ 	.word	0x000000ff
        /*03ec*/ 	.word	0x00000000
        /*03f0*/ 	.short	0x0101
        /*03f2*/ 	.byte	0x05
	.zero		1


	//   ....[40]....
        /*03f4*/ 	.word	0x00005140
        /*03f8*/ 	.word	0x000000ff
        /*03fc*/ 	.word	0x00000000
        /*0400*/ 	.short	0x0101
        /*0402*/ 	.byte	0x04
	.zero		1


	//   ....[41]....
        /*0404*/ 	.word	0x00005af0
        /*0408*/ 	.word	0x000000ff
        /*040c*/ 	.word	0x0001c098
        /*0410*/ 	.short	0x010a
        /*0412*/ 	.byte	0x04
	.zero		1


	//   ....[42]....
        /*0414*/ 	.word	0x00007bb0
        /*0418*/ 	.word	0x00000000
        /*041c*/ 	.word	0x0001c090
        /*0420*/ 	.short	0x0101
        /*0422*/ 	.byte	0x25
	.zero		1


	//   ....[43]....
        /*0424*/ 	.word	0x00007d00
        /*0428*/ 	.word	0x00000004
        /*042c*/ 	.word	0x0001c060
        /*0430*/ 	.short	0x010a
        /*0432*/ 	.byte	0x3f
	.zero		1


	//   ....[44]....
        /*0434*/ 	.word	0x00007fb0
        /*0438*/ 	.word	0x00000002
        /*043c*/ 	.word	0x0001c028
        /*0440*/ 	.short	0x010a
        /*0442*/ 	.byte	0x3f
	.zero		1


	//   ....[45]....
        /*0444*/ 	.word	0x00008260
        /*0448*/ 	.word	0x00000005
        /*044c*/ 	.word	0x0001c060
        /*0450*/ 	.short	0x010a
        /*0452*/ 	.byte	0x3f
	.zero		1


	//   ....[46]....
        /*0454*/ 	.word	0x00008540
        /*0458*/ 	.word	0x00000004
        /*045c*/ 	.word	0x0001c028
        /*0460*/ 	.short	0x010a
        /*0462*/ 	.byte	0x3f
	.zero		1


	//   ....[47]....
        /*0464*/ 	.word	0x00008870
        /*0468*/ 	.word	0x00000006
        /*046c*/ 	.word	0x0001c028
        /*0470*/ 	.short	0x010a
        /*0472*/ 	.byte	0x3f
	.zero		1


	//   ....[48]....
        /*0474*/ 	.word	0x00008b50
        /*0478*/ 	.word	0x00000006
        /*047c*/ 	.word	0x0001c028
        /*0480*/ 	.short	0x010a
        /*0482*/ 	.byte	0x3f
	.zero		1


	//   ....[49]....
        /*0484*/ 	.word	0x00008db0
        /*0488*/ 	.word	0x00000003
        /*048c*/ 	.word	0x0001c050
        /*0490*/ 	.short	0x010a
        /*0492*/ 	.byte	0x3f
	.zero		1


	//   ....[50]....
        /*0494*/ 	.word	0x00008e10
        /*0498*/ 	.word	0x00000003
        /*049c*/ 	.word	0x0001c000
        /*04a0*/ 	.short	0x010a
        /*04a2*/ 	.byte	0x3f
	.zero		1


	//   ....[51]....
        /*04a4*/ 	.word	0x00008e70
        /*04a8*/ 	.word	0x00000004
        /*04ac*/ 	.word	0x00000000
        /*04b0*/ 	.short	0x010a
        /*04b2*/ 	.byte	0x3f
	.zero		1


	//   ....[52]....
        /*04b4*/ 	.word	0x00008ed0
        /*04b8*/ 	.word	0x00000009
        /*04bc*/ 	.word	0x0001c008
        /*04c0*/ 	.short	0x010a
        /*04c2*/ 	.byte	0x3f
	.zero		1


	//   ....[53]....
        /*04c4*/ 	.word	0x00008f30
        /*04c8*/ 	.word	0x00000005
        /*04cc*/ 	.word	0x0001c000
        /*04d0*/ 	.short	0x010a
        /*04d2*/ 	.byte	0x3f
	.zero		1


	//   ....[54]....
        /*04d4*/ 	.word	0x00008f90
        /*04d8*/ 	.word	0x0000000a
        /*04dc*/ 	.word	0x0001c000
        /*04e0*/ 	.short	0x010a
        /*04e2*/ 	.byte	0x3f
	.zero		1


	//   ....[55]....
        /*04e4*/ 	.word	0x00008ff0
        /*04e8*/ 	.word	0x00000003
        /*04ec*/ 	.word	0x0001c098
        /*04f0*/ 	.short	0x010a
        /*04f2*/ 	.byte	0x3f
	.zero		1


	//   ....[56]....
        /*04f4*/ 	.word	0x00009040
        /*04f8*/ 	.word	0x00000004
        /*04fc*/ 	.word	0x0001c060
        /*0500*/ 	.short	0x010a
        /*0502*/ 	.byte	0x3f
	.zero		1


	//   ....[57]....
        /*0504*/ 	.word	0x00009090
        /*0508*/ 	.word	0x00000002
        /*050c*/ 	.word	0x0001c028
        /*0510*/ 	.short	0x010a
        /*0512*/ 	.byte	0x3f
	.zero		1


	//   ....[58]....
        /*0514*/ 	.word	0x000090e0
        /*0518*/ 	.word	0x00000005
        /*051c*/ 	.word	0x0001c060
        /*0520*/ 	.short	0x010a
        /*0522*/ 	.byte	0x3f
	.zero		1


	//   ....[59]....
        /*0524*/ 	.word	0x00009130
        /*0528*/ 	.word	0x00000004
        /*052c*/ 	.word	0x0001c028
        /*0530*/ 	.short	0x010a
        /*0532*/ 	.byte	0x3f
	.zero		1


	//   ....[60]....
        /*0534*/ 	.word	0x00009180
        /*0538*/ 	.word	0x00000006
        /*053c*/ 	.word	0x0001c028
        /*0540*/ 	.short	0x010a
        /*0542*/ 	.byte	0x3f
	.zero		1


	//   ....[61]....
        /*0544*/ 	.word	0x000091d0
        /*0548*/ 	.word	0x00000006
        /*054c*/ 	.word	0x0001c028
        /*0550*/ 	.short	0x010a
        /*0552*/ 	.byte	0x3f
	.zero		1


	//----- nvinfo : EIATTR_NUM_MBARRIERS
	.align		4
.L_38:
        /*0554*/ 	.byte	0x03, 0x38
        /*0556*/ 	.short	0x001e


	//----- nvinfo : EIATTR_EXIT_INSTR_OFFSETS
	.align		4
        /*0558*/ 	.byte	0x04, 0x1c
        /*055a*/ 	.short	(.L_40 - .L_39)


	//   ....[0]....
.L_39:
        /*055c*/ 	.word	0x000009f0


	//   ....[1]....
        /*0560*/ 	.word	0x00007bc0


	//   ....[2]....
        /*0564*/ 	.word	0x00007c00


	//   ....[3]....
        /*0568*/ 	.word	0x00008740


	//   ....[4]....
        /*056c*/ 	.word	0x00008d90


	//----- nvinfo : EIATTR_MAX_THREADS
	.align		4
.L_40:
        /*0570*/ 	.byte	0x04, 0x05
        /*0572*/ 	.short	(.L_42 - .L_41)
.L_41:
        /*0574*/ 	.word	0x00000180
        /*0578*/ 	.word	0x00000001
        /*057c*/ 	.word	0x00000001


	//----- nvinfo : EIATTR_CRS_STACK_SIZE
	.align		4
.L_42:
        /*0580*/ 	.byte	0x04, 0x1e
        /*0582*/ 	.short	(.L_44 - .L_43)
.L_43:
        /*0584*/ 	.word	0x00000000


	//----- nvinfo : EIATTR_CBANK_PARAM_SIZE
	.align		4
.L_44:
        /*0588*/ 	.byte	0x03, 0x19
        /*058a*/ 	.short	0x0870


	//----- nvinfo : EIATTR_PARAM_CBANK
	.align		4
        /*058c*/ 	.byte	0x04, 0x0a
        /*058e*/ 	.short	(.L_46 - .L_45)
	.align		4
.L_45:
        /*0590*/ 	.word	index@(.nv.constant0._ZN7cutlass13device_kernelINS_4fmha6kernel28FmhaKernelTmaWarpSpecializedINS1_10collective30FmhaMainloopTmaWarpSpecializedINS_12float_e4m3_tEffN4cute5tupleIJNS7_1CILi128EEENS9_ILi64EEENS9_ILi256EEEEEENS8_IJiNS9_ILi1EEENS8_IJiiEEEEEESG_NS8_IJSE_iSF_EEENS4_13DefaultFusionEJEEENS4_15FmhaFwdEpilogueIS6_fNS8_IJSB_SC_SB_EEEEENS2_23IndividualTileSchedulerEJEEEEEvNT_6ParamsE)
        /*0594*/ 	.short	0x0210
        /*0596*/ 	.short	0x0870


	//----- nvinfo : EIATTR_SW_WAR
	.align		4
.L_46:
        /*0598*/ 	.byte	0x04, 0x36
        /*059a*/ 	.short	(.L_48 - .L_47)
.L_47:
        /*059c*/ 	.word	0x00000008
.L_48:


//--------------------- .nv.callgraph             --------------------------
	.section	.nv.callgraph,"",@"SHT_CUDA_CALLGRAPH"
	.align	4
	.sectionentsize	8
	.align		4
        /*0000*/ 	.word	0x00000000
	.align		4
        /*0004*/ 	.word	0xffffffff
	.align		4
        /*0008*/ 	.word	index@(_ZN7cutlass13device_kernelINS_4fmha6kernel28FmhaKernelTmaWarpSpecializedINS1_10collective30FmhaMainloopTmaWarpSpecializedINS_12float_e4m3_tEffN4cute5tupleIJNS7_1CILi128EEENS9_ILi64EEENS9_ILi256EEEEEENS8_IJiNS9_ILi1EEENS8_IJiiEEEEEESG_NS8_IJSE_iSF_EEENS4_13DefaultFusionEJEEENS4_15FmhaFwdEpilogueIS6_fNS8_IJSB_SC_SB_EEEEENS2_23IndividualTileSchedulerEJEEEEEvNT_6ParamsE)
	.align		4
        /*000c*/ 	.word	index@(__assertfail)
	.align		4
        /*0010*/ 	.word	0x00000000
	.align		4
        /*0014*/ 	.word	0xfffffffe
	.align		4
        /*0018*/ 	.word	0x00000000
	.align		4
        /*001c*/ 	.word	0xfffffffd
	.align		4
        /*0020*/ 	.word	0x00000000
	.align		4
        /*0024*/ 	.word	0xfffffffc


//--------------------- .nv.constant4             --------------------------
	.section	.nv.constant4,"a",@progbits
	.align	8
	.align		8
.nv.constant4:
        /*0000*/ 	.dword	__assertfail
	.align		8
        /*0008*/ 	.dword	__unnamed_1
	.align		8
        /*0010*/ 	.dword	__unnamed_2
	.align		8
        /*0018*/ 	.dword	_ZN39_INTERNAL_8a83e633_4_k_cu_bfe2b592_29994cuda3std3__45__cpo5beginE
	.align		8
        /*0020*/ 	.dword	_ZN39_INTERNAL_8a83e633_4_k_cu_bfe2b592_29994cuda3std3__45__cpo3endE
	.align		8
        /*0028*/ 	.dword	_ZN39_INTERNAL_8a83e633_4_k_cu_bfe2b592_29994cuda3std3__45__cpo6cbeginE
	.align		8
        /*0030*/ 	.dword	_ZN39_INTERNAL_8a83e633_4_k_cu_bfe2b592_29994cuda3std3__45__cpo4cendE
	.align		8
        /*0038*/ 	.dword	_ZN39_INTERNAL_8a83e633_4_k_cu_bfe2b592_29994cuda3std3__441_GLOBAL__N__8a83e633_4_k_cu_bfe2b592_29996ignoreE
	.align		8
        /*0040*/ 	.dword	_ZN39_INTERNAL_8a83e633_4_k_cu_bfe2b592_29994cuda3std3__419piecewise_constructE
	.align		8
        /*0048*/ 	.dword	_ZN39_INTERNAL_8a83e633_4_k_cu_bfe2b592_29994cuda3std3__48in_placeE
	.align		8
        /*0050*/ 	.dword	_ZN39_INTERNAL_8a83e633_4_k_cu_bfe2b592_29994cuda3std6ranges3__45__cpo4swapE
	.align		8
        /*0058*/ 	.dword	_ZN39_INTERNAL_8a83e633_4_k_cu_bfe2b592_29994cuda3std6ranges3__45__cpo9iter_moveE
	.align		8
        /*0060*/ 	.dword	_ZN39_INTERNAL_8a83e633_4_k_cu_bfe2b592_29994cute7productE
	.align		8
        /*0068*/ 	.dword	_ZN39_INTERNAL_8a83e633_4_k_cu_bfe2b592_29994cute1_E
	.align		8
        /*0070*/ 	.dword	$str$24
	.align		8
        /*0078*/ 	.dword	$str$25


//--------------------- .text._ZN7cutlass13device_kernelINS_4fmha6kernel28FmhaKernelTmaWarpSpecializedINS1_10collective30FmhaMainloopTmaWarpSpecializedINS_12float_e4m3_tEffN4cute5tupleIJNS7_1CILi128EEENS9_ILi64EEENS9_ILi256EEEEEENS8_IJiNS9_ILi1EEENS8_IJiiEEEEEESG_NS8_IJSE_iSF_EEENS4_13DefaultFusionEJEEENS4_15FmhaFwdEpilogueIS6_fNS8_IJSB_SC_SB_EEEEENS2_23IndividualTileSchedulerEJEEEEEvNT_6ParamsE --------------------------
	.section	.text._ZN7cutlass13device_kernelINS_4fmha6kernel28FmhaKernelTmaWarpSpecializedINS1_10collective30FmhaMainloopTmaWarpSpecializedINS_12float_e4m3_tEffN4cute5tupleIJNS7_1CILi128EEENS9_ILi64EEENS9_ILi256EEEEEENS8_IJiNS9_ILi1EEENS8_IJiiEEEEEESG_NS8_IJSE_iSF_EEENS4_13DefaultFusionEJEEENS4_15FmhaFwdEpilogueIS6_fNS8_IJSB_SC_SB_EEEEENS2_23IndividualTileSchedulerEJEEEEEvNT_6ParamsE,"ax",@progbits
	.align	128
.text._ZN7cutlass13device_kernelINS_4fmha6kernel28FmhaKernelTmaWarpSpecializedINS1_10collective30FmhaMainloopTmaWarpSpecializedINS_12float_e4m3_tEffN4cute5tupleIJNS7_1CILi128EEENS9_ILi64EEENS9_ILi256EEEEEENS8_IJiNS9_ILi1EEENS8_IJiiEEEEEESG_NS8_IJSE_iSF_EEENS4_13DefaultFusionEJEEENS4_15FmhaFwdEpilogueIS6_fNS8_IJSB_SC_SB_EEEEENS2_23IndividualTileSchedulerEJEEEEEvNT_6ParamsE:
        .type           _ZN7cutlass13device_kernelINS_4fmha6kernel28FmhaKernelTmaWarpSpecializedINS1_10collective30FmhaMainloopTmaWarpSpecializedINS_12float_e4m3_tEffN4cute5tupleIJNS7_1CILi128EEENS9_ILi64EEENS9_ILi256EEEEEENS8_IJiNS9_ILi1EEENS8_IJiiEEEEEESG_NS8_IJSE_iSF_EEENS4_13DefaultFusionEJEEENS4_15FmhaFwdEpilogueIS6_fNS8_IJSB_SC_SB_EEEEENS2_23IndividualTileSchedulerEJEEEEEvNT_6ParamsE,@function
        .size           _ZN7cutlass13device_kernelINS_4fmha6kernel28FmhaKernelTmaWarpSpecializedINS1_10collective30FmhaMainloopTmaWarpSpecializedINS_12float_e4m3_tEffN4cute5tupleIJNS7_1CILi128EEENS9_ILi64EEENS9_ILi256EEEEEENS8_IJiNS9_ILi1EEENS8_IJiiEEEEEESG_NS8_IJSE_iSF_EEENS4_13DefaultFusionEJEEENS4_15FmhaFwdEpilogueIS6_fNS8_IJSB_SC_SB_EEEEENS2_23IndividualTileSchedulerEJEEEEEvNT_6ParamsE,(.L_x_111 - _ZN7cutlass13device_kernelINS_4fmha6kernel28FmhaKernelTmaWarpSpecializedINS1_10collective30FmhaMainloopTmaWarpSpecializedINS_12float_e4m3_tEffN4cute5tupleIJNS7_1CILi128EEENS9_ILi64EEENS9_ILi256EEEEEENS8_IJiNS9_ILi1EEENS8_IJiiEEEEEESG_NS8_IJSE_iSF_EEENS4_13DefaultFusionEJEEENS4_15FmhaFwdEpilogueIS6_fNS8_IJSB_SC_SB_EEEEENS2_23IndividualTileSchedulerEJEEEEEvNT_6ParamsE)
        .other          _ZN7cutlass13device_kernelINS_4fmha6kernel28FmhaKernelTmaWarpSpecializedINS1_10collective30FmhaMainloopTmaWarpSpecializedINS_12float_e4m3_tEffN4cute5tupleIJNS7_1CILi128EEENS9_ILi64EEENS9_ILi256EEEEEENS8_IJiNS9_ILi1EEENS8_IJiiEEEEEESG_NS8_IJSE_iSF_EEENS4_13DefaultFusionEJEEENS4_15FmhaFwdEpilogueIS6_fNS8_IJSB_SC_SB_EEEEENS2_23IndividualTileSchedulerEJEEEEEvNT_6ParamsE,@"STO_CUDA_ENTRY STV_DEFAULT"
_ZN7cutlass13device_kernelINS_4fmha6kernel28FmhaKernelTmaWarpSpecializedINS1_10collective30FmhaMainloopTmaWarpSpecializedINS_12float_e4m3_tEffN4cute5tupleIJNS7_1CILi128EEENS9_ILi64EEENS9_ILi256EEEEEENS8_IJiNS9_ILi1EEENS8_IJiiEEEEEESG_NS8_IJSE_iSF_EEENS4_13DefaultFusionEJEEENS4_15FmhaFwdEpilogueIS6_fNS8_IJSB_SC_SB_EEEEENS2_23IndividualTileSchedulerEJEEEEEvNT_6ParamsE:
[----:B------:R-:W1:Y:S01]  /*0000*/  LDC R1, c[0x0][0x28] ;  /* 0x00000a00ff017b82 */ /* 0x000e620000000800 */
[----:B------:R-:W2:Y:S01]  /*0010*/  S2R R0, SR_TID.X ;  /* 0x0000000000007919 */ /* 0x000ea20000002100 */
[----:B------:R-:W-:Y:S01]  /*0020*/  ELECT P1, URZ, PT ;  /* 0x00000000003f782f */ /* 0x000fe20003820000 */
[----:B------:R-:W-:Y:S01]  /*0030*/  BSSY B0, `(.L_x_0) ;  /* 0x0000017000007945 */ /* 0x000fe20003800000 */
[----:B--2---:R-:W-:-:S05]  /*0040*/  SHF.R.U32.HI R2, RZ, 0x5, R0 ;  /* 0x00000005ff027819 */ /* 0x004fca0000011600 */
[----:B------:R-:W2:Y:S02]  /*0050*/  SHFL.IDX PT, R3, R2, RZ, 0x1f ;  /* 0x00001fff02037589 */ /* 0x000ea400000e0000 */
[----:B--2---:R-:W-:Y:S02]  /*0060*/  R2UR UR4, R3 ;  /* 0x00000000030472ca */ /* 0x004fe400000e0000 */
[----:B------:R-:W-:-:S06]  /*0070*/  SHF.R.U32.HI R3, RZ, 0x7, R0 ;  /* 0x00000007ff037819 */ /* 0x000fcc0000011600 */
[----:B------:R-:W2:Y:S05]  /*0080*/  SHFL.IDX PT, R3, R3, RZ, 0x1f ;  /* 0x00001fff03037589 */ /* 0x000eaa00000e0000 */
[----:B------:R-:W-:Y:S02]  /*0090*/  USHF.R.S32.HI UR5, URZ, 0x1f, UR4 ;  /* 0x0000001f3f057899 */ /* 0x000fe40008011404 */
[----:B------:R-:W-:Y:S02]  /*00a0*/  ISETP.NE.OR P0, PT, RZ, UR4, !P1 ;  /* 0x00000004ff007c0c */ /* 0x000fe4000cf05670 */
[----:B------:R-:W-:-:S04]  /*00b0*/  ULEA.HI UR5, UR5, UR4, URZ, 0x2 ;  /* 0x0000000405057291 */ /* 0x000fc8000f8f103f */
[----:B------:R-:W-:-:S04]  /*00c0*/  ULOP3.LUT UR5, UR5, 0xfffffffc, URZ, 0xc0, !UPT ;  /* 0xfffffffc05057892 */ /* 0x000fc8000f8ec03f */
[----:B------:R-:W-:-:S03]  /*00d0*/  UIADD3 UR5, UR4, -UR5, URZ ;  /* 0x8000000504057290 */ /* 0x000fc6000fffe03f */
[----:B-1----:R-:W-:Y:S09]  /*00e0*/  @P0 BRA `(.L_x_1) ;  /* 0x00000000002c0947 */ /* 0x002ff20003800000 */
[----:B------:R-:W-:Y:S02]  /*00f0*/  ULDC.64 UR6, c[0x0][0x198] ;  /* 0x0000660000067ab9 */ /* 0x000fe40000000a00 */
[----:B------:R-:W-:Y:S02]  /*0100*/  UIADD3 UR8, UP0, UR6, 0xf0, URZ ;  /* 0x000000f006087890 */ /* 0x000fe4000ff1e03f */
[----:B------:R-:W-:Y:S02]  /*0110*/  UIADD3 UR10, UP1, UR6, 0x1f0, URZ ;  /* 0x000001f0060a7890 */ /* 0x000fe4000ff3e03f */
[----:B------:R-:W-:Y:S02]  /*0120*/  UIADD3 UR6, UP2, UR6, 0x2f0, URZ ;  /* 0x000002f006067890 */ /* 0x000fe4000ff5e03f */
[----:B------:R-:W-:Y:S02]  /*0130*/  UIADD3.X UR9, URZ, UR7, URZ, UP0, !UPT ;  /* 0x000000073f097290 */ /* 0x000fe400087fe43f */
[----:B------:R-:W-:-:S02]  /*0140*/  UIADD3.X UR11, URZ, UR7, URZ, UP1, !UPT ;  /* 0x000000073f0b7290 */ /* 0x000fc40008ffe43f */
[----:B------:R-:W-:-:S05]  /*0150*/  UIADD3.X UR7, URZ, UR7, URZ, UP2, !UPT ;  /* 0x000000073f077290 */ /* 0x000fca00097fe43f */
[----:B------:R1:W-:Y:S02]  /*0160*/  UTMACCTL.PF [UR8] ;  /* 0x00000000080079b9 */ /* 0x0003e40008040000 */
[----:B------:R1:W-:Y:S02]  /*0170*/  UTMACCTL.PF [UR10] ;  /* 0x000000000a0079b9 */ /* 0x0003e40008040000 */
[----:B------:R1:W-:Y:S02]  /*0180*/  UTMACCTL.PF [UR6] ;  /* 0x00000000060079b9 */ /* 0x0003e40008040000 */
[----:B-1----:R-:W-:Y:S01]  /*0190*/  NOP ;  /* 0x0000000000007918 */ /* 0x002fe20000000000 */
.L_x_1:
[----:B------:R-:W-:Y:S05]  /*01a0*/  BSYNC B0 ;  /* 0x0000000000007941 */ /* 0x000fea0003800000 */
.L_x_0:
[----:B------:R-:W1:Y:S01]  /*01b0*/  SHFL.IDX PT, R4, R2, RZ, 0x1f ;  /* 0x00001fff02047589 */ /* 0x000e6200000e0000 */
[----:B--2---:R-:W-:Y:S01]  /*01c0*/  R2UR UR36, R3 ;  /* 0x00000000032472ca */ /* 0x004fe200000e0000 */
[----:B------:R-:W-:-:S12]  /*01d0*/  UISETP.NE.AND UP0, UPT, UR5, 0x1, UPT ;  /* 0x000000010500788c */ /* 0x000fd8000bf05270 */
[----:B------:R-:W-:Y:S02]  /*01e0*/  UIADD3 UR10, UR36, -0x1, URZ ;  /* 0xffffffff240a7890 */ /* 0x000fe4000fffe03f */
[----:B------:R-:W-:Y:S02]  /*01f0*/  UISETP.EQ.AND UP0, UPT, UR36, URZ, !UP0 ;  /* 0x0000003f2400728c */ /* 0x000fe4000c702270 */
[----:B------:R-:W-:Y:S02]  /*0200*/  UISETP.GE.U32.AND UP1, UPT, UR10, 0x4, UPT ;  /* 0x000000040a00788c */ /* 0x000fe4000bf26070 */
[----:B------:R-:W-:Y:S01]  /*0210*/  USEL UR4, URZ, 0x1, !UP0 ;  /* 0x000000013f047887 */ /* 0x000fe2000c000000 */
[----:B-1----:R-:W-:-:S03]  /*0220*/  ISETP.NE.AND P0, PT, R4, RZ, PT ;  /* 0x000000ff0400720c */ /* 0x002fc60003f05270 */
[----:B------:R-:W-:-:S10]  /*0230*/  USEL UR4, UR4, 0x2, UP1 ;  /* 0x0000000204047887 */ /* 0x000fd40008800000 */
[----:B------:R-:W-:Y:S05]  /*0240*/  @P0 BRA `(.L_x_2) ;  /* 0x0000000000480947 */ /* 0x000fea0003800000 */
[----:B------:R-:W1:Y:S01]  /*0250*/  S2UR UR11, SR_CgaCtaId ;  /* 0x00000000000b79c3 */ /* 0x000e620000008800 */
[----:B------:R-:W-:Y:S01]  /*0260*/  UMOV UR6, 0x400 ;  /* 0x0000040000067882 */ /* 0x000fe20000000000 */
[----:B------:R-:W-:Y:S01]  /*0270*/  UMOV UR7, 0x1 ;  /* 0x0000000100077882 */ /* 0x000fe20000000000 */
[----:B------:R-:W-:Y:S01]  /*0280*/  UMOV UR8, 0x80 ;  /* 0x0000008000087882 */ /* 0x000fe20000000000 */
[----:B------:R-:W-:Y:S01]  /*0290*/  ELECT P0, URZ, PT ;  /* 0x00000000003f782f */ /* 0x000fe20003800000 */
[----:B------:R-:W-:-:S04]  /*02a0*/  UIADD3 UR8, -UR8, 0x100000, URZ ;  /* 0x0010000008087890 */ /* 0x000fc8000fffe13f */
[----:B------:R-:W-:Y:S02]  /*02b0*/  USHF.L.U32 UR9, UR8, 0xb, URZ ;  /* 0x0000000b08097899 */ /* 0x000fe4000800063f */
[----:B------:R-:W-:Y:S02]  /*02c0*/  USHF.L.U32 UR8, UR8, 0x1, URZ ;  /* 0x0000000108087899 */ /* 0x000fe4000800063f */
[----:B-1----:R-:W-:Y:S02]  /*02d0*/  ULEA UR11, UR11, UR6, 0x18 ;  /* 0x000000060b0b7291 */ /* 0x002fe4000f8ec03f */
[----:B------:R-:W-:-:S04]  /*02e0*/  UIADD3 UR6, -UR7, 0x100000, URZ ;  /* 0x0010000007067890 */ /* 0x000fc8000fffe13f */
[----:B------:R-:W-:Y:S02]  /*02f0*/  USHF.L.U32 UR7, UR6, 0xb, URZ ;  /* 0x0000000b06077899 */ /* 0x000fe4000800063f */
[----:B------:R-:W-:Y:S01]  /*0300*/  USHF.L.U32 UR6, UR6, 0x1, URZ ;  /* 0x0000000106067899 */ /* 0x000fe2000800063f */
[----:B------:R-:W1:Y:S11]  /*0310*/  FENCE.VIEW.ASYNC.S ;  /* 0x00000000000073c6 */ /* 0x000e760000000000 */
[----:B-1----:R1:W2:Y:S01]  /*0320*/  SYNCS.EXCH.64 URZ, [UR11+0x1c050], UR6 ;  /* 0x01c050060b3f75b2 */ /* 0x0022a20008000100 */
[----:B------:R1:W3:Y:S01]  /*0330*/  SYNCS.EXCH.64 URZ, [UR11+0x1c060], UR8 ;  /* 0x01c060080b3f75b2 */ /* 0x0002e20008000100 */
[----:B------:R1:W4:Y:S01]  /*0340*/  SYNCS.EXCH.64 URZ, [UR11+0x1c058], UR6 ;  /* 0x01c058060b3f75b2 */ /* 0x0003220008000100 */
[----:B------:R1:W1:Y:S01]  /*0350*/  SYNCS.EXCH.64 URZ, [UR11+0x1c068], UR8 ;  /* 0x01c068080b3f75b2 */ /* 0x0002620008000100 */
[----:B------:R-:W-:Y:S01]  /*0360*/  NOP ;  /* 0x0000000000007918 */ /* 0x000fe20000000000 */
.L_x_2:
[----:B------:R-:W5:Y:S01]  /*0370*/  SHFL.IDX PT, R3, R2, RZ, 0x1f ;  /* 0x00001fff02037589 */ /* 0x000f6200000e0000 */
[----:B------:R-:W-:Y:S01]  /*0380*/  NOP ;  /* 0x0000000000007918 */ /* 0x000fe20000000000 */
[----:B-----5:R-:W-:-:S13]  /*0390*/  ISETP.NE.AND P0, PT, R3, RZ, PT ;  /* 0x000000ff0300720c */ /* 0x020fda0003f05270 */
[----:B------:R-:W-:Y:S05]  /*03a0*/  @P0 BRA `(.L_x_3) ;  /* 0x0000000000600947 */ /* 0x000fea0003800000 */
[----:B-1----:R-:W1:Y:S01]  /*03b0*/  S2UR UR7, SR_CgaCtaId ;  /* 0x00000000000779c3 */ /* 0x002e620000008800 */
[----:B------:R-:W-:Y:S01]  /*03c0*/  UMOV UR6, 0x400 ;  /* 0x0000040000067882 */ /* 0x000fe20000000000 */
[----:B------:R-:W-:Y:S01]  /*03d0*/  UMOV UR8, 0x1 ;  /* 0x0000000100087882 */ /* 0x000fe20000000000 */
[----:B------:R-:W-:Y:S01]  /*03e0*/  UMOV UR12, 0x100 ;  /* 0x00000100000c7882 */ /* 0x000fe20000000000 */
[----:B------:R-:W-:-:S04]  /*03f0*/  UIADD3 UR8, -UR8, 0x100000, URZ ;  /* 0x0010000008087890 */ /* 0x000fc8000fffe13f */
[----:B------:R-:W-:Y:S02]  /*0400*/  USHF.L.U32 UR9, UR8, 0xb, URZ ;  /* 0x0000000b08097899 */ /* 0x000fe4000800063f */
[----:B------:R-:W-:Y:S01]  /*0410*/  USHF.L.U32 UR8, UR8, 0x1, URZ ;  /* 0x0000000108087899 */ /* 0x000fe2000800063f */
[----:B------:R-:W-:Y:S01]  /*0420*/  ELECT P0, URZ, PT ;  /* 0x00000000003f782f */ /* 0x000fe20003800000 */
[----:B-1----:R-:W-:Y:S02]  /*0430*/  ULEA UR11, UR7, UR6, 0x18 ;  /* 0x00000006070b7291 */ /* 0x002fe4000f8ec03f */
[----:B------:R-:W-:-:S04]  /*0440*/  UIADD3 UR6, -UR12, 0x100000, URZ ;  /* 0x001000000c067890 */ /* 0x000fc8000fffe13f */
[----:B------:R-:W-:Y:S02]  /*0450*/  USHF.L.U32 UR7, UR6, 0xb, URZ ;  /* 0x0000000b06077899 */ /* 0x000fe4000800063f */
[----:B------:R-:W-:Y:S01]  /*0460*/  USHF.L.U32 UR6, UR6, 0x1, URZ ;  /* 0x0000000106067899 */ /* 0x000fe2000800063f */
[----:B------:R-:W1:Y:S03]  /*0470*/  FENCE.VIEW.ASYNC.S ;  /* 0x00000000000073c6 */ /* 0x000e660000000000 */
[----:B-1----:R1:W1:Y:S08]  /*0480*/  SYNCS.EXCH.64 URZ, [UR11+0x1c000], UR8 ;  /* 0x01c000080b3f75b2 */ /* 0x0022700008000100 */
[----:B------:R1:W1:Y:S01]  /*0490*/  SYNCS.EXCH.64 URZ, [UR11+0x1c028], UR6 ;  /* 0x01c028060b3f75b2 */ /* 0x0002620008000100 */
        /* <DEDUP_REMOVED lines=8> */
[----:B------:R-:W-:Y:S01]  /*0520*/  NOP ;  /* 0x0000000000007918 */ /* 0x000fe20000000000 */
.L_x_3:
        /* <DEDUP_REMOVED lines=21> */
[----:B------:R-:W-:Y:S01]  /*0680*/  NOP ;  /* 0x0000000000007918 */ /* 0x000fe20000000000 */
.L_x_4:
[----:B------:R-:W5:Y:S01]  /*0690*/  SHFL.IDX PT, R3, R2, RZ, 0x1f ;  /* 0x00001fff02037589 */ /* 0x000f6200000e0000 */
[----:B------:R-:W-:Y:S01]  /*06a0*/  ELECT P0, URZ, PT ;  /* 0x00000000003f782f */ /* 0x000fe20003800000 */
[----:B------:R-:W-:Y:S01]  /*06b0*/  NOP ;  /* 0x0000000000007918 */ /* 0x000fe20000000000 */
[----:B-1----:R-:W-:Y:S02]  /*06c0*/  UMOV UR6, 0x80 ;  /* 0x0000008000067882 */ /* 0x002fe40000000000 */
[C---:B-----5:R-:W-:Y:S02]  /*06d0*/  ISETP.NE.OR P0, PT, R3.reuse, RZ, !P0 ;  /* 0x000000ff0300720c */ /* 0x060fe40004705670 */
[----:B------:R-:W-:-:S11]  /*06e0*/  ISETP.NE.AND P2, PT, R3, RZ, PT ;  /* 0x000000ff0300720c */ /* 0x000fd60003f45270 */
[----:B------:R-:W-:Y:S01]  /*06f0*/  VOTEU.ALL UP0, P0 ;  /* 0x00000000003f7886 */ /* 0x000fe20000000000 */
[----:B------:R-:W-:Y:S01]  /*0700*/  VOTEU.ALL UP2, P0 ;  /* 0x00000000003f7886 */ /* 0x000fe20000040000 */
[----:B------:R-:W-:Y:S01]  /*0710*/  VOTEU.ALL UP3, P0 ;  /* 0x00000000003f7886 */ /* 0x000fe20000060000 */
[----:B------:R-:W-:Y:S02]  /*0720*/  VOTEU.ALL UP4, P0 ;  /* 0x00000000003f7886 */ /* 0x000fe40000080000 */
[----:B------:R-:W1:Y:S01]  /*0730*/  @!UP0 S2UR UR9, SR_CgaCtaId ;  /* 0x00000000000989c3 */ /* 0x000e620000008800 */
[----:B------:R-:W-:Y:S01]  /*0740*/  @!UP0 UMOV UR8, 0x400 ;  /* 0x0000040000088882 */ /* 0x000fe20000000000 */
[----:B------:R-:W-:-:S04]  /*0750*/  @!UP0 UIADD3 UR6, -UR6, 0x100000, URZ ;  /* 0x0010000006068890 */ /* 0x000fc8000fffe13f */
[----:B------:R-:W-:Y:S02]  /*0760*/  @!UP0 USHF.L.U32 UR7, UR6, 0xb, URZ ;  /* 0x0000000b06078899 */ /* 0x000fe4000800063f */
[----:B------:R-:W-:Y:S02]  /*0770*/  @!UP0 USHF.L.U32 UR6, UR6, 0x1, URZ ;  /* 0x0000000106068899 */ /* 0x000fe4000800063f */
[----:B-1----:R-:W-:Y:S01]  /*0780*/  @!UP0 ULEA UR8, UR9, UR8, 0x18 ;  /* 0x0000000809088291 */ /* 0x002fe2000f8ec03f */
[----:B------:R-:W-:Y:S01]  /*0790*/  VOTEU.ALL UP0, P0 ;  /* 0x00000000003f7886 */ /* 0x000fe20000000000 */
[----:B------:R-:W1:Y:S10]  /*07a0*/  FENCE.VIEW.ASYNC.S ;  /* 0x00000000000073c6 */ /* 0x000e740000000000 */
[----:B-1----:R1:W1:Y:S01]  /*07b0*/  @!UP0 SYNCS.EXCH.64 URZ, [UR8+0x1c090], UR6 ;  /* 0x01c09006083f85b2 */ /* 0x0022620008000100 */
[----:B------:R1:W1:Y:S01]  /*07c0*/  @!UP2 SYNCS.EXCH.64 URZ, [UR8+0x1c098], UR6 ;  /* 0x01c09806083fa5b2 */ /* 0x0002620008000100 */
[----:B------:R1:W1:Y:S01]  /*07d0*/  @!UP3 SYNCS.EXCH.64 URZ, [UR8+0x1c0a0], UR6 ;  /* 0x01c0a006083fb5b2 */ /* 0x0002620008000100 */
[----:B------:R1:W1:Y:S01]  /*07e0*/  @!UP4 SYNCS.EXCH.64 URZ, [UR8+0x1c0a8], UR6 ;  /* 0x01c0a806083fc5b2 */ /* 0x0002620008000100 */
[----:B------:R-:W-:Y:S01]  /*07f0*/  NOP ;  /* 0x0000000000007918 */ /* 0x000fe20000000000 */
[----:B------:R-:W-:Y:S05]  /*0800*/  @P2 BRA `(.L_x_5) ;  /* 0x0000000000582947 */ /* 0x000fea0003800000 */
[----:B-1----:R-:W1:Y:S01]  /*0810*/  S2UR UR7, SR_CgaCtaId ;  /* 0x00000000000779c3 */ /* 0x002e620000008800 */
[----:B------:R-:W-:Y:S01]  /*0820*/  UMOV UR6, 0x400 ;  /* 0x0000040000067882 */ /* 0x000fe20000000000 */
[----:B------:R-:W-:Y:S01]  /*0830*/  UMOV UR8, 0x20 ;  /* 0x0000002000087882 */ /* 0x000fe20000000000 */
[----:B------:R-:W-:Y:S01]  /*0840*/  UMOV UR9, 0x80 ;  /* 0x0000008000097882 */ /* 0x000fe20000000000 */
[----:B------:R-:W-:Y:S01]  /*0850*/  ELECT P0, URZ, PT ;  /* 0x00000000003f782f */ /* 0x000fe20003800000 */
[----:B-1----:R-:W-:Y:S02]  /*0860*/  ULEA UR11, UR7, UR6, 0x18 ;  /* 0x00000006070b7291 */ /* 0x002fe4000f8ec03f */
[----:B------:R-:W-:-:S04]  /*0870*/  UIADD3 UR6, -UR8, 0x100000, URZ ;  /* 0x0010000008067890 */ /* 0x000fc8000fffe13f */
[----:B------:R-:W-:Y:S02]  /*0880*/  USHF.L.U32 UR7, UR6, 0xb, URZ ;  /* 0x0000000b06077899 */ /* 0x000fe4000800063f */
[----:B------:R-:W-:Y:S02]  /*0890*/  USHF.L.U32 UR6, UR6, 0x1, URZ ;  /* 0x0000000106067899 */ /* 0x000fe4000800063f */
        /* <DEDUP_REMOVED lines=13> */
.L_x_5:
[----:B------:R-:W-:Y:S01]  /*0970*/  ISETP.NE.AND P0, PT, RZ, UR36, PT ;  /* 0x00000024ff007c0c */ /* 0x000fe2000bf05270 */
[----:B------:R-:W-:Y:S01]  /*0980*/  NOP ;  /* 0x0000000000007918 */ /* 0x000fe20000000000 */
[----:B------:R-:W-:Y:S01]  /*0990*/  MOV R2, UR5 ;  /* 0x0000000500027c02 */ /* 0x000fe20008000f00 */
[----:B-1234-:R-:W-:Y:S03]  /*09a0*/  BAR.SYNC.DEFER_BLOCKING 0x0 ;  /* 0x0000000000007b1d */ /* 0x01efe60000010000 */
[----:B------:R-:W-:-:S07]  /*09b0*/  ISETP.EQ.AND P2, PT, R2, 0x1, P1 ;  /* 0x000000010200780c */ /* 0x000fce0000f42270 */
[----:B------:R-:W-:Y:S06]  /*09c0*/  @!P0 BRA `(.L_x_6) ;  /* 0x0000007000808947 */ /* 0x000fec0003800000 */
[----:B------:R-:W-:-:S06]  /*09d0*/  UISETP.GT.U32.AND UP0, UPT, UR10, 0x3, UPT ;  /* 0x000000030a00788c */ /* 0x000fcc000bf04070 */
[----:B------:R-:W-:-:S13]  /*09e0*/  PLOP3.LUT P0, PT, PT, PT, UP0, 0x80, 0x0 ;  /* 0x000000000000781c */ /* 0x000fda0003f0f008 */
[----:B------:R-:W-:Y:S05]  /*09f0*/  @P0 EXIT ;  /* 0x000000000000094d */ /* 0x000fea0003800000 */
.L_x_7:
[----:B------:R-:W-:-:S08]  /*0a00*/  NOP ;  /* 0x0000000000007918 */ /* 0x000fd00000000000 */
[----:B------:R-:W1:Y:S02]  /*0a10*/  USETMAXREG.TRY_ALLOC.CTAPOOL UP0, 0xf0 ;  /* 0x000000f0000079c8 */ /* 0x000e640008000600 */
[----:B-1----:R-:W-:-:S13]  /*0a20*/  PLOP3.LUT P0, PT, PT, PT, UP0, 0x80, 0x0 ;  /* 0x000000000000781c */ /* 0x002fda0003f0f008 */
[----:B------:R-:W-:Y:S05]  /*0a30*/  @!P0 BRA `(.L_x_7) ;  /* 0xfffffffc00f08947 */ /* 0x000fea000383ffff */
[----:B------:R-:W-:Y:S01]  /*0a40*/  UISETP.NE.AND UP0, UPT, UR36, 0x1, UPT ;  /* 0x000000012400788c */ /* 0x000fe2000bf05270 */
[----:B------:R-:W1:Y:S01]  /*0a50*/  S2UR UR7, SR_CTAID.X ;  /* 0x00000000000779c3 */ /* 0x000e620000002500 */
[----:B------:R-:W-:Y:S01]  /*0a60*/  UMOV UR5, URZ ;  /* 0x0000003f00057c82 */ /* 0x000fe20008000000 */
[----:B------:R-:W-:-:S03]  /*0a70*/  UMOV UR6, URZ ;  /* 0x0000003f00067c82 */ /* 0x000fc60008000000 */
[----:B------:R-:W-:-:S13]  /*0a80*/  PLOP3.LUT P0, PT, PT, PT, UP0, 0x80, 0x0 ;  /* 0x000000000000781c */ /* 0x000fda0003f0f008 */
[----:B------:R-:W-:Y:S05]  /*0a90*/  @!P0 BRA `(.L_x_8) ;  /* 0x00000000003c8947 */ /* 0x000fea0003800000 */
[----:B------:R-:W-:Y:S01]  /*0aa0*/  UISETP.NE.AND UP0, UPT, UR36, 0x2, UPT ;  /* 0x000000022400788c */ /* 0x000fe2000bf05270 */
[----:B------:R-:W-:-:S05]  /*0ab0*/  UMOV UR6, 0x1 ;  /* 0x0000000100067882 */ /* 0x000fca0000000000 */
[----:B------:R-:W-:-:S13]  /*0ac0*/  PLOP3.LUT P1, PT, PT, PT, UP0, 0x80, 0x0 ;  /* 0x000000000000781c */ /* 0x000fda0003f2f008 */
[----:B------:R-:W-:Y:S05]  /*0ad0*/  @!P1 BRA `(.L_x_8) ;  /* 0x00000000002c9947 */ /* 0x000fea0003800000 */
[----:B------:R-:W-:-:S06]  /*0ae0*/  UISETP.NE.AND UP0, UPT, UR36, 0x3, UPT ;  /* 0x000000032400788c */ /* 0x000fcc000bf05270 */
[----:B------:R-:W-:-:S13]  /*0af0*/  PLOP3.LUT P1, PT, PT, PT, UP0, 0x80, 0x0 ;  /* 0x000000000000781c */ /* 0x000fda0003f2f008 */
[----:B------:R-:W-:Y:S05]  /*0b00*/  @!P1 BRA `(.L_x_9) ;  /* 0x0000000000189947 */ /* 0x000fea0003800000 */
[----:B------:R-:W-:-:S11]  /*0b10*/  UISETP.NE.AND UP0, UPT, UR36, 0x4, UPT ;  /* 0x000000042400788c */ /* 0x000fd6000bf05270 */
[----:B------:R-:W-:Y:S01]  /*0b20*/  @!UP0 UMOV UR5, 0x1 ;  /* 0x0000000100058882 */ /* 0x000fe20000000000 */
[----:B------:R-:W-:Y:S01]  /*0b30*/  @!UP0 UMOV UR6, 0x1 ;  /* 0x0000000100068882 */ /* 0x000fe20000000000 */
[----:B------:R-:W-:Y:S01]  /*0b40*/  @UP0 UMOV UR5, URZ ;  /* 0x0000003f00050c82 */ /* 0x000fe20008000000 */
[----:B------:R-:W-:Y:S01]  /*0b50*/  @UP0 UMOV UR6, URZ ;  /* 0x0000003f00060c82 */ /* 0x000fe20008000000 */
[----:B------:R-:W-:Y:S05]  /*0b60*/  BRA `(.L_x_8) ;  /* 0x0000000000087947 */ /* 0x000fea0003800000 */
.L_x_9:
[----:B------:R-:W-:Y:S01]  /*0b70*/  UMOV UR5, 0x1 ;  /* 0x0000000100057882 */ /* 0x000fe20000000000 */
[----:B------:R-:W-:-:S05]  /*0b80*/  UMOV UR6, URZ ;  /* 0x0000003f00067c82 */ /* 0x000fca0008000000 */
.L_x_8:
[----:B------:R-:W-:Y:S05]  /*0b90*/  @!P0 BRA `(.L_x_10) ;  /* 0x00000000003c8947 */ /* 0x000fea0003800000 */
[----:B------:R-:W-:-:S06]  /*0ba0*/  UISETP.NE.AND UP0, UPT, UR36, 0x2, UPT ;  /* 0x000000022400788c */ /* 0x000fcc000bf05270 */
[----:B------:R-:W-:-:S13]  /*0bb0*/  PLOP3.LUT P0, PT, PT, PT, UP0, 0x80, 0x0 ;  /* 0x000000000000781c */ /* 0x000fda0003f0f008 */
[----:B------:R-:W-:Y:S05]  /*0bc0*/  @!P0 BRA `(.L_x_11) ;  /* 0x0000000000288947 */ /* 0x000fea0003800000 */
[----:B------:R-:W-:-:S06]  /*0bd0*/  UISETP.NE.AND UP0, UPT, UR36, 0x3, UPT ;  /* 0x000000032400788c */ /* 0x000fcc000bf05270 */
[----:B------:R-:W-:-:S13]  /*0be0*/  PLOP3.LUT P0, PT, PT, PT, UP0, 0x80, 0x0 ;  /* 0x000000000000781c */ /* 0x000fda0003f0f008 */
[----:B------:R-:W-:Y:S05]  /*0bf0*/  @!P0 BRA `(.L_x_12) ;  /* 0x0000000000148947 */ /* 0x000fea0003800000 */
[----:B------:R-:W-:-:S06]  /*0c00*/  UISETP.NE.AND UP0, UPT, UR36, 0x4, UPT ;  /* 0x000000042400788c */ /* 0x000fcc000bf05270 */
[----:B------:R-:W-:-:S13]  /*0c10*/  PLOP3.LUT P0, PT, PT, PT, UP0, 0x80, 0x0 ;  /* 0x000000000000781c */ /* 0x000fda0003f0f008 */
[----:B------:R-:W-:Y:S05]  /*0c20*/  @P0 BRA `(.L_x_13) ;  /* 0x00000000001c0947 */ /* 0x000fea0003800000 */
[----:B-1----:R-:W-:Y:S01]  /*0c30*/  ULEA UR7, UR7, 0x3, 0x1 ;  /* 0x0000000307077891 */ /* 0x002fe2000f8e083f */
[----:B------:R-:W-:Y:S11]  /*0c40*/  BRA `(.L_x_13) ;  /* 0x0000000000147947 */ /* 0x000ff60003800000 */
.L_x_12:
[----:B-1----:R-:W-:Y:S01]  /*0c50*/  ULEA UR7, UR7, 0x2, 0x1 ;  /* 0x0000000207077891 */ /* 0x002fe2000f8e083f */
[----:B------:R-:W-:Y:S11]  /*0c60*/  BRA `(.L_x_13) ;  /* 0x00000000000c7947 */ /* 0x000ff60003800000 */
.L_x_11:
[----:B-1----:R-:W-:Y:S01]  /*0c70*/  ULEA UR7, UR7, 0x1, 0x1 ;  /* 0x0000000107077891 */ /* 0x002fe2000f8e083f */
[----:B------:R-:W-:Y:S11]  /*0c80*/  BRA `(.L_x_13) ;  /* 0x0000000000047947 */ /* 0x000ff60003800000 */
.L_x_10:
[----:B-1----:R-:W-:-:S12]  /*0c90*/  USHF.L.U32 UR7, UR7, 0x1, URZ ;  /* 0x0000000107077899 */ /* 0x002fd8000800063f */
.L_x_13:
[----:B------:R-:W-:-:S04]  /*0ca0*/  ULOP3.LUT UR8, UR4, 0x1, URZ, 0xfc, !UPT ;  /* 0x0000000104087892 */ /* 0x000fc8000f8efc3f */
[----:B------:R-:W-:-:S06]  /*0cb0*/  UISETP.NE.AND UP0, UPT, UR8, 0x3, UPT ;  /* 0x000000030800788c */ /* 0x000fcc000bf05270 */
[----:B------:R-:W-:-:S13]  /*0cc0*/  PLOP3.LUT P0, PT, PT, PT, UP0, 0x80, 0x0 ;  /* 0x000000000000781c */ /* 0x000fda0003f0f008 */
[----:B------:R-:W-:Y:S05]  /*0cd0*/  @!P0 BRA `(.L_x_14) ;  /* 0x0000000000048947 */ /* 0x000fea0003800000 */
[----:B-1----:R-:W-:Y:S01]  /*0ce0*/  BPT.TRAP 0x1 ;  /* 0x000000040000795c */ /* 0x002fe20000300000 */
.L_x_14:
[----:B------:R-:W2:Y:S01]  /*0cf0*/  S2UR UR8, SR_CgaCtaId ;  /* 0x00000000000879c3 */ /* 0x000ea20000008800 */
[----:B------:R-:W-:Y:S01]  /*0d00*/  UMOV UR37, 0x400 ;  /* 0x0000040000257882 */ /* 0x000fe20000000000 */
[----:B------:R-:W-:-:S04]  /*0d10*/  MOV R2, UR5 ;  /* 0x0000000500027c02 */ /* 0x000fc80008000f00 */
[----:B------:R-:W-:Y:S01]  /*0d20*/  SHF.L.U32 R2, R2, 0x1f, RZ ;  /* 0x0000001f02027819 */ /* 0x000fe200000006ff */
[----:B--2---:R-:W-:-:S04]  /*0d30*/  ULEA UR37, UR8, UR37, 0x18 ;  /* 0x0000002508257291 */ /* 0x004fc8000f8ec03f */
[----:B------:R-:W-:-:S09]  /*0d40*/  ULEA UR8, UR6, UR37, 0x3 ;  /* 0x0000002506087291 */ /* 0x000fd2000f8e183f */
[----:B------:R-:W2:Y:S02]  /*0d50*/  SYNCS.PHASECHK.TRANS64.TRYWAIT P1, [UR8+0x1c050], R2 ;  /* 0x01c05002ff0075a7 */ /* 0x000ea40008020148 */
[----:B--2---:R-:W-:Y:S05]  /*0d60*/  @!P1 BRA `(.L_x_15) ;  /* 0x00000080000c9947 */ /* 0x004fea0003800000 */
.L_x_94:
[----:B------:R-:W-:Y:S05]  /*0d70*/  @!P0 BRA `(.L_x_16) ;  /* 0x0000000000048947 */ /* 0x000fea0003800000 */
[----:B-1----:R-:W-:Y:S01]  /*0d80*/  BPT.TRAP 0x1 ;  /* 0x000000040000795c */ /* 0x002fe20000300000 */
.L_x_16:
[----:B--2---:R-:W-:Y:S01]  /*0d90*/  SHF.L.U32 R2, RZ, 0x1f, RZ ;  /* 0x0000001fff027819 */ /* 0x004fe200000006ff */
[----:B------:R-:W-:Y:S01]  /*0da0*/  UIADD3 UR11, UR37, 0x1c090, URZ ;  /* 0x0001c090250b7890 */ /* 0x000fe2000fffe03f */
[----:B------:R-:W-:Y:S02]  /*0db0*/  ISETP.NE.AND P2, PT, RZ, UR10, PT ;  /* 0x0000000aff007c0c */ /* 0x000fe4000bf45270 */
[----:B------:R-:W2:Y:S02]  /*0dc0*/  SYNCS.PHASECHK.TRANS64.TRYWAIT P1, [UR37+0x1c000], R2 ;  /* 0x01c00002ff0075a7 */ /* 0x000ea40008020165 */
[----:B--2---:R-:W-:Y:S09]  /*0dd0*/  @!P1 BRA `(.L_x_17) ;  /* 0x0000008000089947 */ /* 0x004ff20003800000 */
.L_x_95:
[----:B------:R-:W-:Y:S01]  /*0de0*/  ULEA UR10, UR10, UR11, 0x3 ;  /* 0x0000000b0a0a7291 */ /* 0x000fe2000f8e183f */
[----:B--2---:R-:W-:Y:S01]  /*0df0*/  SEL R3, RZ, 0x1, P2 ;  /* 0x00000001ff037807 */ /* 0x004fe20001000000 */
[----:B------:R-:W-:-:S03]  /*0e00*/  UIADD3 UR5, UR36, -0x1, URZ ;  /* 0xffffffff24057890 */ /* 0x000fc6000fffe03f */
[----:B------:R-:W-:Y:S01]  /*0e10*/  SHF.L.U32 R3, R3, 0x1f, RZ ;  /* 0x0000001f03037819 */ /* 0x000fe200000006ff */
[----:B------:R-:W-:-:S03]  /*0e20*/  USHF.L.U32 UR5, UR5, 0x3, URZ ;  /* 0x0000000305057899 */ /* 0x000fc6000800063f */
[----:B------:R-:W2:Y:S02]  /*0e30*/  SYNCS.PHASECHK.TRANS64.TRYWAIT P1, [UR10], R3 ;  /* 0x00000003ff0075a7 */ /* 0x000ea4000802014a */
[----:B--2---:R-:W-:Y:S07]  /*0e40*/  @!P1 BRA `(.L_x_18) ;  /* 0x0000008000049947 */ /* 0x004fee0003800000 */
.L_x_96:
[----:B------:R-:W-:Y:S01]  /*0e50*/  USHF.R.U32.HI UR8, URZ, 0x4, UR37 ;  /* 0x000000043f087899 */ /* 0x000fe20008011625 */
[----:B------:R-:W-:Y:S01]  /*0e60*/  WARPGROUP.ARRIVE ;  /* 0x00000000000079c5 */ /* 0x000fe20000000000 */
[----:B------:R-:W-:Y:S01]  /*0e70*/  UIADD3 UR9, UR37, 0x8000, URZ ;  /* 0x0000800025097890 */ /* 0x000fe2000fffe03f */
[----:B------:R-:W-:Y:S01]  /*0e80*/  MOV R151, RZ ;  /* 0x000000ff00977202 */ /* 0x000fe20000000f00 */
[----:B------:R-:W-:Y:S02]  /*0e90*/  ULOP3.LUT UR8, UR8, 0x3fff, URZ, 0xc0, !UPT ;  /* 0x00003fff08087892 */ /* 0x000fe4000f8ec03f */
[----:B------:R-:W-:Y:S02]  /*0ea0*/  USHF.R.U32.HI UR9, URZ, 0x4, UR9 ;  /* 0x000000043f097899 */ /* 0x000fe40008011609 */
[----:B------:R-:W-:Y:S02]  /*0eb0*/  ULOP3.LUT UR8, UR8, 0x10000, URZ, 0xfc, !UPT ;  /* 0x0001000008087892 */ /* 0x000fe4000f8efc3f */
[----:B------:R-:W-:-:S02]  /*0ec0*/  ULOP3.LUT UR9, UR9, 0x3fff, URZ, 0xc0, !UPT ;  /* 0x00003fff09097892 */ /* 0x000fc4000f8ec03f */
[----:B------:R-:W-:Y:S02]  /*0ed0*/  ULEA UR8, UR6, UR8, 0xa ;  /* 0x0000000806087291 */ /* 0x000fe4000f8e503f */
[----:B------:R-:W-:Y:S01]  /*0ee0*/  ULOP3.LUT UR6, UR9, 0x10000, URZ, 0xfc, !UPT ;  /* 0x0001000009067892 */ /* 0x000fe2000f8efc3f */
[----:B------:R-:W-:Y:S02]  /*0ef0*/  UMOV UR15, 0x40000040 ;  /* 0x40000040000f7882 */ /* 0x000fe40000000000 */
[----:B------:R-:W-:Y:S01]  /*0f00*/  UMOV UR9, 0x40000040 ;  /* 0x4000004000097882 */ /* 0x000fe20000000000 */
[----:B------:R-:W-:Y:S02]  /*0f10*/  UIADD3 UR16, UR8, 0x4, URZ ;  /* 0x0000000408107890 */ /* 0x000fe4000fffe03f */
[----:B------:R-:W-:Y:S01]  /*0f20*/  UMOV UR12, UR8 ;  /* 0x00000008000c7c82 */ /* 0x000fe20008000000 */
[----:B------:R-:W-:Y:S01]  /*0f30*/  UMOV UR13, UR9 ;  /* 0x00000009000d7c82 */ /* 0x000fe20008000000 */
[----:B------:R-:W-:Y:S01]  /*0f40*/  UMOV UR14, UR6 ;  /* 0x00000006000e7c82 */ /* 0x000fe20008000000 */
[----:B------:R-:W-:Y:S01]  /*0f50*/  UIADD3 UR18, UR6, 0x4, URZ ;  /* 0x0000000406127890 */ /* 0x000fe2000fffe03f */
[----:B------:R-:W-:Y:S01]  /*0f60*/  QGMMA.64x64x32.F32.E4M3.E4M3 R24, gdesc[UR12], RZ, !UPT, gsb0 ;  /* 0x00e000000c1879f3 */ /* 0x000fe2000c0008ff */
[----:B------:R-:W-:-:S02]  /*0f70*/  UIADD3 UR12, UR8, 0x2, URZ ;  /* 0x00000002080c7890 */ /* 0x000fc4000fffe03f */
[----:B------:R-:W-:Y:S01]  /*0f80*/  UIADD3 UR14, UR6, 0x2, URZ ;  /* 0x00000002060e7890 */ /* 0x000fe2000fffe03f */
[----:B------:R-:W-:Y:S01]  /*0f90*/  UMOV UR13, 0x40000040 ;  /* 0x40000040000d7882 */ /* 0x000fe20000000000 */
[----:B------:R-:W-:Y:S01]  /*0fa0*/  UMOV UR15, 0x40000040 ;  /* 0x40000040000f7882 */ /* 0x000fe20000000000 */
[----:B------:R-:W-:Y:S01]  /*0fb0*/  UMOV UR17, 0x40000040 ;  /* 0x4000004000117882 */ /* 0x000fe20000000000 */
[----:B------:R-:W-:Y:S01]  /*0fc0*/  UMOV UR19, 0x40000040 ;  /* 0x4000004000137882 */ /* 0x000fe20000000000 */
[----:B------:R-:W-:Y:S02]  /*0fd0*/  UIADD3 UR20, UR8, 0x6, URZ ;  /* 0x0000000608147890 */ /* 0x000fe4000fffe03f */
[----:B------:R-:W-:Y:S01]  /*0fe0*/  UIADD3 UR22, UR6, 0x6, URZ ;  /* 0x0000000606167890 */ /* 0x000fe2000fffe03f */
[----:B------:R-:W-:Y:S01]  /*0ff0*/  UMOV UR21, 0x40000040 ;  /* 0x4000004000157882 */ /* 0x000fe20000000000 */
[----:B------:R-:W-:Y:S01]  /*1000*/  UMOV UR23, 0x40000040 ;  /* 0x4000004000177882 */ /* 0x000fe20000000000 */
[----:B------:R-:W-:-:S02]  /*1010*/  UIADD3 UR24, UR8, 0x200, URZ ;  /* 0x0000020008187890 */ /* 0x000fc4000fffe03f */
[----:B------:R-:W-:Y:S01]  /*1020*/  UIADD3 UR26, UR6, 0x200, URZ ;  /* 0x00000200061a7890 */ /* 0x000fe2000fffe03f */
[----:B------:R-:W-:Y:S01]  /*1030*/  UMOV UR25, 0x40000040 ;  /* 0x4000004000197882 */ /* 0x000fe20000000000 */
[----:B------:R-:W-:Y:S01]  /*1040*/  UMOV UR27, 0x40000040 ;  /* 0x40000040001b7882 */ /* 0x000fe20000000000 */
[----:B------:R-:W-:Y:S02]  /*1050*/  UIADD3 UR28, UR8, 0x202, URZ ;  /* 0x00000202081c7890 */ /* 0x000fe4000fffe03f */
[----:B------:R-:W-:Y:S01]  /*1060*/  UIADD3 UR30, UR6, 0x202, URZ ;  /* 0x00000202061e7890 */ /* 0x000fe2000fffe03f */
        /* <DEDUP_REMOVED lines=10> */
[----:B------:R-:W-:Y:S01]  /*1110*/  ULDC UR10, c[0x0][0x604] ;  /* 0x00018100000a7ab9 */ /* 0x000fe20000000800 */
[----:B------:R-:W-:-:S06]  /*1120*/  ULOP3.LUT UR5, UR5, 0x8, URZ, 0xc, !UPT ;  /* 0x0000000805057892 */ /* 0x000fcc000f8e0c3f */
[----:B------:R-:W-:Y:S01]  /*1130*/  IMAD.U32 R9, RZ, RZ, UR5 ;  /* 0x00000005ff097e24 */ /* 0x000fe2000f8e00ff */
[----:B------:R-:W-:Y:S02]  /*1140*/  WARPGROUP.DEPBAR.LE gsb0, 0x0 ;  /* 0x00008000000079c5 */ /* 0x000fe40000010000 */
[----:B------:R-:W-:-:S06]  /*1150*/  WARPGROUP.ARRIVE ;  /* 0x00000000000079c5 */ /* 0x000fcc0000000000 */
[----:B------:R-:W-:Y:S03]  /*1160*/  QGMMA.64x64x32.F32.E4M3.E4M3 R24, gdesc[UR12], R24, gsb0 ;  /* 0x00e000000c1879f3 */ /* 0x000fe60008000818 */
        /* <DEDUP_REMOVED lines=19> */
[----:B--2---:R-:W-:Y:S01]  /*12a0*/  FMNMX R3, R24, R25, !PT ;  /* 0x0000001918037209 */ /* 0x004fe20007800000 */
[----:B------:R2:W-:Y:S03]  /*12b0*/  SYNCS.ARRIVE.TRANS64.A1T0 RZ, [R9+UR11], RZ ;  /* 0x000000ff09ff79a7 */ /* 0x0005e6000810000b */
[----:B------:R-:W-:-:S04]  /*12c0*/  FMNMX R4, R28, R3, !PT ;  /* 0x000000031c047209 */ /* 0x000fc80007800000 */
        /* <DEDUP_REMOVED lines=12> */
[----:B------:R-:W-:-:S05]  /*1390*/  FMNMX R6, R53, R4, !PT ;  /* 0x0000000435067209 */ /* 0x000fca0007800000 */
[----:B------:R-:W3:Y:S02]  /*13a0*/  SHFL.BFLY PT, R3, R6, 0x1, 0x1f ;  /* 0x0c201f0006037f89 */ /* 0x000ee400000e0000 */
[----:B---3--:R-:W-:Y:S02]  /*13b0*/  FMNMX R7, R6, R3, !PT ;  /* 0x0000000306077209 */ /* 0x008fe40007800000 */
[----:B------:R-:W-:-:S03]  /*13c0*/  FMNMX R3, R26, R27, !PT ;  /* 0x0000001b1a037209 */ /* 0x000fc60007800000 */
[----:B------:R-:W3:Y:S01]  /*13d0*/  SHFL.BFLY PT, R8, R7, 0x2, 0x1f ;  /* 0x0c401f0007087f89 */ /* 0x000ee200000e0000 */
[----:B------:R-:W-:-:S04]  /*13e0*/  FMNMX R4, R30, R3, !PT ;  /* 0x000000031e047209 */ /* 0x000fc80007800000 */
[----:B------:R-:W-:-:S04]  /*13f0*/  FMNMX R3, R31, R4, !PT ;  /* 0x000000041f037209 */ /* 0x000fc80007800000 */
[----:B------:R-:W-:-:S04]  /*1400*/  FMNMX R4, R34, R3, !PT ;  /* 0x0000000322047209 */ /* 0x000fc80007800000 */
[----:B------:R-:W-:-:S04]  /*1410*/  FMNMX R3, R35, R4, !PT ;  /* 0x0000000423037209 */ /* 0x000fc80007800000 */
[----:B------:R-:W-:-:S04]  /*1420*/  FMNMX R4, R38, R3, !PT ;  /* 0x0000000326047209 */ /* 0x000fc80007800000 */
[----:B------:R-:W-:Y:S02]  /*1430*/  FMNMX R3, R39, R4, !PT ;  /* 0x0000000427037209 */ /* 0x000fe40007800000 */
[----:B---3--:R-:W-:Y:S02]  /*1440*/  FMNMX R5, R7, R8, !PT ;  /* 0x0000000807057209 */ /* 0x008fe40007800000 */
[----:B------:R-:W-:Y:S02]  /*1450*/  FMNMX R4, R42, R3, !PT ;  /* 0x000000032a047209 */ /* 0x000fe40007800000 */
[----:B------:R-:W-:Y:S02]  /*1460*/  FSETP.NEU.AND P1, PT, R5, -INF , PT ;  /* 0xff8000000500780b */ /* 0x000fe40003f2d000 */
[----:B------:R-:W-:Y:S02]  /*1470*/  FMNMX R3, R43, R4, !PT ;  /* 0x000000042b037209 */ /* 0x000fe40007800000 */
[----:B------:R-:W-:-:S02]  /*1480*/  FSEL R6, R5, RZ, P1 ;  /* 0x000000ff05067208 */ /* 0x000fc40000800000 */
[----:B------:R-:W-:Y:S02]  /*1490*/  FMNMX R4, R46, R3, !PT ;  /* 0x000000032e047209 */ /* 0x000fe40007800000 */
[----:B------:R-:W-:Y:S01]  /*14a0*/  LOP3.LUT R7, R0, 0x3, RZ, 0xc0, !PT ;  /* 0x0000000300077812 */ /* 0x000fe200078ec0ff */
[----:B------:R-:W-:Y:S01]  /*14b0*/  FMUL R6, R6, UR10 ;  /* 0x0000000a06067c20 */ /* 0x000fe20008400000 */
[----:B------:R-:W-:Y:S02]  /*14c0*/  FMNMX R3, R47, R4, !PT ;  /* 0x000000042f037209 */ /* 0x000fe40007800000 */
[----:B------:R-:W-:Y:S01]  /*14d0*/  IADD3 R7, R7, -0x1, RZ ;  /* 0xffffffff07077810 */ /* 0x000fe20007ffe0ff */
[--C-:B------:R-:W-:Y:S01]  /*14e0*/  FFMA R24, R24, UR10, -R6.reuse ;  /* 0x0000000a18187c23 */ /* 0x100fe20008000806 */
[----:B------:R-:W-:Y:S01]  /*14f0*/  FMNMX R4, R50, R3, !PT ;  /* 0x0000000332047209 */ /* 0x000fe20007800000 */
[--C-:B------:R-:W-:Y:S01]  /*1500*/  FFMA R25, R25, UR10, -R6.reuse ;  /* 0x0000000a19197c23 */ /* 0x100fe20008000806 */
[--C-:B------:R-:W-:Y:S01]  /*1510*/  FFMA R28, R28, UR10, -R6.reuse ;  /* 0x0000000a1c1c7c23 */ /* 0x100fe20008000806 */
[--C-:B------:R-:W-:Y:S01]  /*1520*/  FFMA R36, R36, UR10, -R6.reuse ;  /* 0x0000000a24247c23 */ /* 0x100fe20008000806 */
[----:B------:R-:W-:Y:S01]  /*1530*/  FSETP.GEU.AND P2, PT, R24, -126, PT ;  /* 0xc2fc00001800780b */ /* 0x000fe20003f4e000 */
[--C-:B------:R-:W-:Y:S01]  /*1540*/  FFMA R32, R32, UR10, -R6.reuse ;  /* 0x0000000a20207c23 */ /* 0x100fe20008000806 */
[----:B------:R-:W-:Y:S01]  /*1550*/  FMNMX R3, R51, R4, !PT ;  /* 0x0000000433037209 */ /* 0x000fe20007800000 */
        /* <DEDUP_REMOVED lines=10> */
[----:B------:R-:W-:Y:S01]  /*1600*/  @!P2 FMUL R24, R24, 0.5 ;  /* 0x3f0000001818a820 */ /* 0x000fe20000400000 */
[----:B------:R-:W-:Y:S01]  /*1610*/  FSETP.GEU.AND P5, PT, R29, -126, PT ;  /* 0xc2fc00001d00780b */ /* 0x000fe20003fae000 */
[----:B------:R-:W3:Y:S01]  /*1620*/  SHFL.BFLY PT, R3, R4, 0x1, 0x1f ;  /* 0x0c201f0004037f89 */ /* 0x000ee200000e0000 */
[----:B------:R-:W-:Y:S01]  /*1630*/  FSETP.GEU.AND P4, PT, R33, -126, PT ;  /* 0xc2fc00002100780b */ /* 0x000fe20003f8e000 */
[----:B------:R-:W-:Y:S01]  /*1640*/  @!P3 FMUL R25, R25, 0.5 ;  /* 0x3f0000001919b820 */ /* 0x000fe20000400000 */
[--C-:B------:R-:W-:Y:S01]  /*1650*/  FFMA R48, R48, UR10, -R6.reuse ;  /* 0x0000000a30307c23 */ /* 0x100fe20008000806 */
[----:B------:R-:W4:Y:S01]  /*1660*/  MUFU.EX2 R24, R24 ;  /* 0x0000001800187308 */ /* 0x000f220000000800 */
[--C-:B------:R-:W-:Y:S01]  /*1670*/  FFMA R41, R41, UR10, -R6.reuse ;  /* 0x0000000a29297c23 */ /* 0x100fe20008000806 */
[----:B------:R-:W-:Y:S01]  /*1680*/  @!P6 FMUL R28, R28, 0.5 ;  /* 0x3f0000001c1ce820 */ /* 0x000fe20000400000 */
[--C-:B------:R-:W-:Y:S01]  /*1690*/  FFMA R45, R45, UR10, -R6.reuse ;  /* 0x0000000a2d2d7c23 */ /* 0x100fe20008000806 */
[--C-:B------:R-:W-:Y:S01]  /*16a0*/  FFMA R49, R49, UR10, -R6.reuse ;  /* 0x0000000a31317c23 */ /* 0x100fe20008000806 */
[--C-:B------:R-:W-:Y:S01]  /*16b0*/  FFMA R52, R52, UR10, -R6.reuse ;  /* 0x0000000a34347c23 */ /* 0x100fe20008000806 */
[----:B------:R-:W-:Y:S01]  /*16c0*/  @!P1 FMUL R32, R32, 0.5 ;  /* 0x3f00000020209820 */ /* 0x000fe20000400000 */
[----:B------:R-:W-:Y:S01]  /*16d0*/  FFMA R6, R53, UR10, -R6 ;  /* 0x0000000a35067c23 */ /* 0x000fe20008000806 */
[----:B------:R-:W5:Y:S01]  /*16e0*/  MUFU.EX2 R8, R25 ;  /* 0x0000001900087308 */ /* 0x000f620000000800 */
[----:B------:R-:W-:Y:S01]  /*16f0*/  @!P5 FMUL R29, R29, 0.5 ;  /* 0x3f0000001d1dd820 */ /* 0x000fe20000400000 */
[----:B------:R-:W-:Y:S01]  /*1700*/  @!P4 FMUL R33, R33, 0.5 ;  /* 0x3f0000002121c820 */ /* 0x000fe20000400000 */
[----:B------:R-:W-:-:S04]  /*1710*/  SHF.L.U32 R0, R0, 0x2, RZ ;  /* 0x0000000200007819 */ /* 0x000fc800000006ff */
[----:B------:R-:W-:Y:S01]  /*1720*/  LOP3.LUT R0, R0, 0xc, RZ, 0xc0, !PT ;  /* 0x0000000c00007812 */ /* 0x000fe200078ec0ff */
[----:B------:R-:W1:Y:S01]  /*1730*/  MUFU.EX2 R28, R28 ;  /* 0x0000001c001c7308 */ /* 0x000e620000000800 */
[----:B----4-:R-:W-:Y:S01]  /*1740*/  @!P2 FMUL R24, R24, R24 ;  /* 0x000000181818a220 */ /* 0x010fe20000400000 */
[----:B------:R-:W-:Y:S02]  /*1750*/  FSETP.GEU.AND P2, PT, R36, -126, PT ;  /* 0xc2fc00002400780b */ /* 0x000fe40003f4e000 */
[----:B---3--:R-:W-:Y:S02]  /*1760*/  FMNMX R3, R4, R3, !PT ;  /* 0x0000000304037209 */ /* 0x008fe40007800000 */
[----:B------:R-:W-:Y:S02]  /*1770*/  F2FP.SATFINITE.E4M3.F32.PACK_AB_MERGE_C R23, R151, R24, RZ ;  /* 0x000000189717723e */ /* 0x000fe400048070ff */
[----:B------:R-:W3:Y:S01]  /*1780*/  MUFU.EX2 R32, R32 ;  /* 0x0000002000207308 */ /* 0x000ee20000000800 */
[----:B-----5:R-:W-:Y:S01]  /*1790*/  @!P3 FMUL R8, R8, R8 ;  /* 0x000000080808b220 */ /* 0x020fe20000400000 */
[----:B------:R-:W-:Y:S01]  /*17a0*/  FSETP.GEU.AND P3, PT, R37, -126, PT ;  /* 0xc2fc00002500780b */ /* 0x000fe20003f6e000 */
[----:B------:R-:W4:Y:S01]  /*17b0*/  SHFL.BFLY PT, R4, R3, 0x2, 0x1f ;  /* 0x0c401f0003047f89 */ /* 0x000f2200000e0000 */
[----:B------:R-:W-:-:S02]  /*17c0*/  LOP3.LUT R23, R23, 0xff, RZ, 0xc0, !PT ;  /* 0x000000ff17177812 */ /* 0x000fc400078ec0ff */
[----:B------:R-:W-:Y:S01]  /*17d0*/  F2FP.SATFINITE.E4M3.F32.PACK_AB_MERGE_C R25, R151, R8, RZ ;  /* 0x000000089719723e */ /* 0x000fe200048070ff */
[----:B------:R-:W-:Y:S01]  /*17e0*/  @!P2 FMUL R36, R36, 0.5 ;  /* 0x3f0000002424a820 */ /* 0x000fe20000400000 */
[----:B------:R-:W5:Y:S01]  /*17f0*/  MUFU.EX2 R10, R29 ;  /* 0x0000001d000a7308 */ /* 0x000f620000000800 */
[----:B-1----:R-:W-:Y:S01]  /*1800*/  @!P6 FMUL R28, R28, R28 ;  /* 0x0000001c1c1ce220 */ /* 0x002fe20000400000 */
[----:B------:R-:W-:-:S05]  /*1810*/  FSETP.GEU.AND P6, PT, R40, -126, PT ;  /* 0xc2fc00002800780b */ /* 0x000fca0003fce000 */
[----:B------:R-:W-:Y:S01]  /*1820*/  @!P3 FMUL R37, R37, 0.5 ;  /* 0x3f0000002525b820 */ /* 0x000fe20000400000 */
[----:B------:R-:W1:Y:S01]  /*1830*/  MUFU.EX2 R36, R36 ;  /* 0x0000002400247308 */ /* 0x000e620000000800 */
[----:B---3--:R-:W-:Y:S01]  /*1840*/  @!P1 FMUL R32, R32, R32 ;  /* 0x0000002020209220 */ /* 0x008fe20000400000 */
[----:B------:R-:W-:-:S05]  /*1850*/  FSETP.GEU.AND P1, PT, R44, -126, PT ;  /* 0xc2fc00002c00780b */ /* 0x000fca0003f2e000 */
[----:B------:R-:W-:Y:S01]  /*1860*/  @!P6 FMUL R40, R40, 0.5 ;  /* 0x3f0000002828e820 */ /* 0x000fe20000400000 */
[----:B------:R-:W3:Y:S01]  /*1870*/  MUFU.EX2 R14, R37 ;  /* 0x00000025000e7308 */ /* 0x000ee20000000800 */
[----:B-----5:R-:W-:Y:S01]  /*1880*/  @!P5 FMUL R10, R10, R10 ;  /* 0x0000000a0a0ad220 */ /* 0x020fe20000400000 */
[----:B------:R-:W-:Y:S02]  /*1890*/  FSETP.GEU.AND P5, PT, R41, -126, PT ;  /* 0xc2fc00002900780b */ /* 0x000fe40003fae000 */
[----:B----4-:R-:W-:Y:S02]  /*18a0*/  FMNMX R4, R3, R4, !PT ;  /* 0x0000000403047209 */ /* 0x010fe40007800000 */
[----:B------:R-:W-:Y:S01]  /*18b0*/  F2FP.SATFINITE.E4M3.F32.PACK_AB_MERGE_C R29, R151, R10, RZ ;  /* 0x0000000a971d723e */ /* 0x000fe200048070ff */
[----:B------:R-:W-:Y:S01]  /*18c0*/  @!P1 FMUL R44, R44, 0.5 ;  /* 0x3f0000002c2c9820 */ /* 0x000fe20000400000 */
[----:B------:R-:W4:Y:S01]  /*18d0*/  MUFU.EX2 R12, R33 ;  /* 0x00000021000c7308 */ /* 0x000f220000000800 */
[----:B-1----:R-:W-:Y:S01]  /*18e0*/  @!P2 FMUL R36, R36, R36 ;  /* 0x000000242424a220 */ /* 0x002fe20000400000 */
[----:B------:R-:W-:-:S02]  /*18f0*/  FSETP.NEU.AND P2, PT, R4, -INF , PT ;  /* 0xff8000000400780b */ /* 0x000fc40003f4d000 */
[----:B------:R-:W-:Y:S02]  /*1900*/  LOP3.LUT R29, R29, 0xffff, RZ, 0xc0, !PT ;  /* 0x0000ffff1d1d7812 */ /* 0x000fe400078ec0ff */
[----:B------:R-:W-:Y:S01]  /*1910*/  FSEL R3, R4, RZ, P2 ;  /* 0x000000ff04037208 */ /* 0x000fe20001000000 */
[----:B------:R-:W-:Y:S01]  /*1920*/  @!P5 FMUL R41, R41, 0.5 ;  /* 0x3f0000002929d820 */ /* 0x000fe20000400000 */
[----:B------:R-:W-:Y:S01]  /*1930*/  FSETP.GEU.AND P2, PT, R49, -126, PT ;  /* 0xc2fc00003100780b */ /* 0x000fe20003f4e000 */
[----:B---3--:R-:W-:Y:S01]  /*1940*/  @!P3 FMUL R14, R14, R14 ;  /* 0x0000000e0e0eb220 */ /* 0x008fe20000400000 */
[----:B------:R-:W-:Y:S01]  /*1950*/  FSETP.GEU.AND P3, PT, R48, -126, PT ;  /* 0xc2fc00003000780b */ /* 0x000fe20003f6e000 */
[----:B------:R-:W1:Y:S01]  /*1960*/  MUFU.EX2 R40, R40 ;  /* 0x0000002800287308 */ /* 0x000e620000000800 */
[----:B------:R-:W-:Y:S02]  /*1970*/  FMUL R3, R3, UR10 ;  /* 0x0000000a03037c20 */ /* 0x000fe40008400000 */
[----:B------:R-:W-:-:S02]  /*1980*/  F2FP.SATFINITE.E4M3.F32.PACK_AB_MERGE_C R37, R151, R14, RZ ;  /* 0x0000000e9725723e */ /* 0x000fc400048070ff */
[--C-:B------:R-:W-:Y:S01]  /*1990*/  FFMA R26, R26, UR10, -R3.reuse ;  /* 0x0000000a1a1a7c23 */ /* 0x100fe20008000803 */
[----:B----4-:R-:W-:Y:S01]  /*19a0*/  @!P4 FMUL R12, R12, R12 ;  /* 0x0000000c0c0cc220 */ /* 0x010fe20000400000 */
[----:B------:R-:W-:Y:S01]  /*19b0*/  FSETP.GEU.AND P4, PT, R45, -126, PT ;  /* 0xc2fc00002d00780b */ /* 0x000fe20003f8e000 */
[----:B------:R-:W3:Y:S01]  /*19c0*/  MUFU.EX2 R44, R44 ;  /* 0x0000002c002c7308 */ /* 0x000ee20000000800 */
[--C-:B------:R-:W-:Y:S01]  /*19d0*/  FFMA R30, R30, UR10, -R3.reuse ;  /* 0x0000000a1e1e7c23 */ /* 0x100fe20008000803 */
[----:B------:R-:W-:Y:S01]  /*19e0*/  @!P2 FMUL R49, R49, 0.5 ;  /* 0x3f0000003131a820 */ /* 0x000fe20000400000 */
[--C-:B------:R-:W-:Y:S01]  /*19f0*/  FFMA R27, R27, UR10, -R3.reuse ;  /* 0x0000000a1b1b7c23 */ /* 0x100fe20008000803 */
[----:B------:R-:W-:Y:S01]  /*1a00*/  @!P3 FMUL R48, R48, 0.5 ;  /* 0x3f0000003030b820 */ /* 0x000fe20000400000 */
[--C-:B------:R-:W-:Y:S01]  /*1a10*/  FFMA R31, R31, UR10, -R3.reuse ;  /* 0x0000000a1f1f7c23 */ /* 0x100fe20008000803 */
[--C-:B------:R-:W-:Y:S01]  /*1a20*/  FFMA R34, R34, UR10, -R3.reuse ;  /* 0x0000000a22227c23 */ /* 0x100fe20008000803 */
[--C-:B------:R-:W-:Y:S01]  /*1a30*/  FFMA R38, R38, UR10, -R3.reuse ;  /* 0x0000000a26267c23 */ /* 0x100fe20008000803 */
[----:B------:R-:W4:Y:S01]  /*1a40*/  MUFU.EX2 R41, R41 ;  /* 0x0000002900297308 */ /* 0x000f220000000800 */
[----:B-1----:R-:W-:Y:S01]  /*1a50*/  @!P6 FMUL R40, R40, R40 ;  /* 0x000000282828e220 */ /* 0x002fe20000400000 */
[----:B------:R-:W-:Y:S01]  /*1a60*/  FSETP.GEU.AND P6, PT, R52, -126, PT ;  /* 0xc2fc00003400780b */ /* 0x000fe20003fce000 */
[--C-:B------:R-:W-:Y:S01]  /*1a70*/  FFMA R39, R39, UR10, -R3.reuse ;  /* 0x0000000a27277c23 */ /* 0x100fe20008000803 */
[----:B------:R-:W-:Y:S01]  /*1a80*/  @!P4 FMUL R45, R45, 0.5 ;  /* 0x3f0000002d2dc820 */ /* 0x000fe20000400000 */
[--C-:B------:R-:W-:Y:S01]  /*1a90*/  FFMA R42, R42, UR10, -R3.reuse ;  /* 0x0000000a2a2a7c23 */ /* 0x100fe20008000803 */
[--C-:B------:R-:W-:Y:S01]  /*1aa0*/  FFMA R43, R43, UR10, -R3.reuse ;  /* 0x0000000a2b2b7c23 */ /* 0x100fe20008000803 */
[--C-:B------:R-:W-:Y:S01]  /*1ab0*/  FFMA R35, R35, UR10, -R3.reuse ;  /* 0x0000000a23237c23 */ /* 0x100fe20008000803 */
[----:B------:R-:W1:Y:S01]  /*1ac0*/  MUFU.EX2 R48, R48 ;  /* 0x0000003000307308 */ /* 0x000e620000000800 */
[----:B---3--:R-:W-:Y:S01]  /*1ad0*/  @!P1 FMUL R44, R44, R44 ;  /* 0x0000002c2c2c9220 */ /* 0x008fe20000400000 */
[----:B------:R-:W-:Y:S01]  /*1ae0*/  FSETP.GEU.AND P1, PT, R26, -126, PT ;  /* 0xc2fc00001a00780b */ /* 0x000fe20003f2e000 */
[--C-:B------:R-:W-:Y:S01]  /*1af0*/  FFMA R46, R46, UR10, -R3.reuse ;  /* 0x0000000a2e2e7c23 */ /* 0x100fe20008000803 */
[--C-:B------:R-:W-:Y:S01]  /*1b00*/  FFMA R51, R51, UR10, -R3.reuse ;  /* 0x0000000a33337c23 */ /* 0x100fe20008000803 */
[--C-:B------:R-:W-:Y:S01]  /*1b10*/  FFMA R47, R47, UR10, -R3.reuse ;  /* 0x0000000a2f2f7c23 */ /* 0x100fe20008000803 */
[--C-:B------:R-:W-:Y:S01]  /*1b20*/  FFMA R50, R50, UR10, -R3.reuse ;  /* 0x0000000a32327c23 */ /* 0x100fe20008000803 */
[----:B------:R-:W-:Y:S01]  /*1b30*/  @!P6 FMUL R52, R52, 0.5 ;  /* 0x3f0000003434e820 */ /* 0x000fe20000400000 */
[----:B------:R-:W3:Y:S01]  /*1b40*/  MUFU.EX2 R45, R45 ;  /* 0x0000002d002d7308 */ /* 0x000ee20000000800 */
[----:B----4-:R-:W-:Y:S01]  /*1b50*/  @!P5 FMUL R41, R41, R41 ;  /* 0x000000292929d220 */ /* 0x010fe20000400000 */
[----:B------:R-:W-:Y:S01]  /*1b60*/  FSETP.GEU.AND P5, PT, R6, -126, PT ;  /* 0xc2fc00000600780b */ /* 0x000fe20003fae000 */
[--C-:B------:R-:W-:Y:S01]  /*1b70*/  FFMA R54, R54, UR10, -R3.reuse ;  /* 0x0000000a36367c23 */ /* 0x100fe20008000803 */
[----:B------:R-:W-:Y:S01]  /*1b80*/  FFMA R3, R55, UR10, -R3 ;  /* 0x0000000a37037c23 */ /* 0x000fe20008000803 */
[----:B--2---:R-:W-:Y:S01]  /*1b90*/  FADD R9, R8, R41 ;  /* 0x0000002908097221 */ /* 0x004fe20000000000 */
[----:B------:R-:W-:Y:S01]  /*1ba0*/  FADD R8, R28, R44 ;  /* 0x0000002c1c087221 */ /* 0x000fe20000000000 */
[----:B------:R-:W-:Y:S01]  /*1bb0*/  @!P1 FMUL R26, R26, 0.5 ;  /* 0x3f0000001a1a9820 */ /* 0x000fe20000400000 */
[----:B------:R-:W2:Y:S01]  /*1bc0*/  MUFU.EX2 R49, R49 ;  /* 0x0000003100317308 */ /* 0x000ea20000000800 */
[----:B-1----:R-:W-:Y:S01]  /*1bd0*/  @!P3 FMUL R48, R48, R48 ;  /* 0x000000303030b220 */ /* 0x002fe20000400000 */
[----:B------:R-:W-:-:S02]  /*1be0*/  FSETP.GEU.AND P3, PT, R30, -126, PT ;  /* 0xc2fc00001e00780b */ /* 0x000fc40003f6e000 */
[C---:B------:R-:W-:Y:S02]  /*1bf0*/  F2FP.SATFINITE.E4M3.F32.PACK_AB_MERGE_C R33, R151.reuse, R12, RZ ;  /* 0x0000000c9721723e */ /* 0x040fe400048070ff */
[----:B------:R-:W-:Y:S01]  /*1c00*/  F2FP.SATFINITE.E4M3.F32.PACK_AB_MERGE_C R28, R151, R28, RZ ;  /* 0x0000001c971c723e */ /* 0x000fe200048070ff */
[----:B------:R-:W-:Y:S01]  /*1c10*/  @!P5 FMUL R6, R6, 0.5 ;  /* 0x3f0000000606d820 */ /* 0x000fe20000400000 */
[----:B------:R-:W1:Y:S01]  /*1c20*/  MUFU.EX2 R52, R52 ;  /* 0x0000003400347308 */ /* 0x000e620000000800 */
[----:B---3--:R-:W-:Y:S01]  /*1c30*/  @!P4 FMUL R45, R45, R45 ;  /* 0x0000002d2d2dc220 */ /* 0x008fe20000400000 */
[----:B------:R-:W-:Y:S02]  /*1c40*/  FSETP.GEU.AND P4, PT, R27, -126, PT ;  /* 0xc2fc00001b00780b */ /* 0x000fe40003f8e000 */
[----:B------:R-:W-:Y:S01]  /*1c50*/  F2FP.SATFINITE.E4M3.F32.PACK_AB_MERGE_C R41, R151, R41, RZ ;  /* 0x000000299729723e */ /* 0x000fe200048070ff */
[----:B------:R-:W-:Y:S01]  /*1c60*/  FADD R11, R10, R45 ;  /* 0x0000002d0a0b7221 */ /* 0x000fe20000000000 */
[----:B------:R-:W-:Y:S01]  /*1c70*/  FADD R10, R32, R48 ;  /* 0x00000030200a7221 */ /* 0x000fe20000000000 */
[----:B------:R-:W-:Y:S01]  /*1c80*/  @!P3 FMUL R30, R30, 0.5 ;  /* 0x3f0000001e1eb820 */ /* 0x000fe20000400000 */
[----:B------:R-:W3:Y:S01]  /*1c90*/  MUFU.EX2 R26, R26 ;  /* 0x0000001a001a7308 */ /* 0x000ee20000000800 */
[----:B--2---:R-:W-:Y:S01]  /*1ca0*/  @!P2 FMUL R49, R49, R49 ;  /* 0x000000313131a220 */ /* 0x004fe20000400000 */
[----:B------:R-:W-:-:S02]  /*1cb0*/  FSETP.GEU.AND P2, PT, R31, -126, PT ;  /* 0xc2fc00001f00780b */ /* 0x000fc40003f4e000 */
[C---:B------:R-:W-:Y:S02]  /*1cc0*/  F2FP.SATFINITE.E4M3.F32.PACK_AB_MERGE_C R32, R151.reuse, R32, RZ ;  /* 0x000000209720723e */ /* 0x040fe400048070ff */
[----:B------:R-:W-:Y:S01]  /*1cd0*/  F2FP.SATFINITE.E4M3.F32.PACK_AB_MERGE_C R44, R151, R44, RZ ;  /* 0x0000002c972c723e */ /* 0x000fe200048070ff */
[----:B------:R-:W-:Y:S01]  /*1ce0*/  @!P4 FMUL R27, R27, 0.5 ;  /* 0x3f0000001b1bc820 */ /* 0x000fe20000400000 */
[----:B------:R-:W2:Y:S01]  /*1cf0*/  MUFU.EX2 R30, R30 ;  /* 0x0000001e001e7308 */ /* 0x000ea20000000800 */
[----:B-1----:R-:W-:Y:S01]  /*1d00*/  @!P6 FMUL R52, R52, R52 ;  /* 0x000000343434e220 */ /* 0x002fe20000400000 */
[----:B------:R-:W-:Y:S02]  /*1d10*/  FSETP.GEU.AND P6, PT, R34, -126, PT ;  /* 0xc2fc00002200780b */ /* 0x000fe40003fce000 */
[C---:B------:R-:W-:Y:S01]  /*1d20*/  F2FP.SATFINITE.E4M3.F32.PACK_AB_MERGE_C R45, R151.reuse, R45, RZ ;  /* 0x0000002d972d723e */ /* 0x040fe200048070ff */
[----:B------:R-:W-:Y:S01]  /*1d30*/  FADD R13, R36, R52 ;  /* 0x00000034240d7221 */ /* 0x000fe20000000000 */
[----:B------:R-:W-:Y:S01]  /*1d40*/  F2FP.SATFINITE.E4M3.F32.PACK_AB_MERGE_C R36, R151, R36, RZ ;  /* 0x000000249724723e */ /* 0x000fe200048070ff */
[----:B------:R-:W-:Y:S01]  /*1d50*/  @!P2 FMUL R31, R31, 0.5 ;  /* 0x3f0000001f1fa820 */ /* 0x000fe20000400000 */
[----:B------:R-:W1:Y:S01]  /*1d60*/  MUFU.EX2 R16, R27 ;  /* 0x0000001b00107308 */ /* 0x000e620000000800 */
[----:B---3--:R-:W-:Y:S01]  /*1d70*/  @!P1 FMUL R26, R26, R26 ;  /* 0x0000001a1a1a9220 */ /* 0x008fe20000400000 */
[----:B------:R-:W-:Y:S01]  /*1d80*/  FSETP.GEU.AND P1, PT, R38, -126, PT ;  /* 0xc2fc00002600780b */ /* 0x000fe20003f2e000 */
[----:B------:R-:W-:Y:S01]  /*1d90*/  FADD R8, R8, R13 ;  /* 0x0000000d08087221 */ /* 0x000fe20000000000 */
[----:B------:R-:W-:-:S02]  /*1da0*/  F2FP.SATFINITE.E4M3.F32.PACK_AB_MERGE_C R48, R151, R48, RZ ;  /* 0x000000309730723e */ /* 0x000fc400048070ff */
[----:B------:R-:W-:Y:S01]  /*1db0*/  F2FP.SATFINITE.E4M3.F32.PACK_AB_MERGE_C R52, R151, R52, RZ ;  /* 0x000000349734723e */ /* 0x000fe200048070ff */
[----:B------:R-:W-:Y:S01]  /*1dc0*/  @!P6 FMUL R34, R34, 0.5 ;  /* 0x3f0000002222e820 */ /* 0x000fe20000400000 */
[----:B------:R-:W3:Y:S01]  /*1dd0*/  MUFU.EX2 R18, R31 ;  /* 0x0000001f00127308 */ /* 0x000ee20000000800 */
[----:B--2---:R-:W-:Y:S01]  /*1de0*/  @!P3 FMUL R30, R30, R30 ;  /* 0x0000001e1e1eb220 */ /* 0x004fe20000400000 */
[----:B------:R-:W-:Y:S02]  /*1df0*/  FSETP.GEU.AND P3, PT, R42, -126, PT ;  /* 0xc2fc00002a00780b */ /* 0x000fe40003f6e000 */
[----:B------:R-:W-:Y:S02]  /*1e00*/  LOP3.LUT R28, R28, 0xff, RZ, 0xc0, !PT ;  /* 0x000000ff1c1c7812 */ /* 0x000fe400078ec0ff */
[----:B------:R-:W-:Y:S01]  /*1e10*/  LOP3.LUT R36, R36, 0xff, RZ, 0xc0, !PT ;  /* 0x000000ff24247812 */ /* 0x000fe200078ec0ff */
[----:B------:R-:W-:Y:S01]  /*1e20*/  @!P1 FMUL R38, R38, 0.5 ;  /* 0x3f00000026269820 */ /* 0x000fe20000400000 */
[----:B------:R-:W2:Y:S01]  /*1e30*/  MUFU.EX2 R6, R6 ;  /* 0x0000000600067308 */ /* 0x000ea20000000800 */
[----:B-1----:R-:W-:Y:S01]  /*1e40*/  @!P4 FMUL R16, R16, R16 ;  /* 0x000000101010c220 */ /* 0x002fe20000400000 */
[----:B------:R-:W-:-:S02]  /*1e50*/  FSETP.GEU.AND P4, PT, R39, -126, PT ;  /* 0xc2fc00002700780b */ /* 0x000fc40003f8e000 */
[----:B------:R-:W-:Y:S02]  /*1e60*/  LOP3.LUT R37, R37, 0xffff, RZ, 0xc0, !PT ;  /* 0x0000ffff25257812 */ /* 0x000fe400078ec0ff */
[----:B------:R-:W-:Y:S01]  /*1e70*/  F2FP.SATFINITE.E4M3.F32.PACK_AB_MERGE_C R27, R151, R16, RZ ;  /* 0x00000010971b723e */ /* 0x000fe200048070ff */
[----:B------:R-:W-:Y:S01]  /*1e80*/  @!P3 FMUL R42, R42, 0.5 ;  /* 0x3f0000002a2ab820 */ /* 0x000fe20000400000 */
[----:B------:R-:W1:Y:S01]  /*1e90*/  MUFU.EX2 R34, R34 ;  /* 0x0000002200227308 */ /* 0x000e620000000800 */
[----:B---3--:R-:W-:Y:S01]  /*1ea0*/  @!P2 FMUL R18, R18, R18 ;  /* 0x000000121212a220 */ /* 0x008fe20000400000 */
[----:B------:R-:W-:Y:S02]  /*1eb0*/  FSETP.GEU.AND P2, PT, R43, -126, PT ;  /* 0xc2fc00002b00780b */ /* 0x000fe40003f4e000 */
[----:B------:R-:W-:Y:S02]  /*1ec0*/  LOP3.LUT R27, R27, 0xffff, RZ, 0xc0, !PT ;  /* 0x0000ffff1b1b7812 */ /* 0x000fe400078ec0ff */
[----:B------:R-:W-:Y:S01]  /*1ed0*/  F2FP.SATFINITE.E4M3.F32.PACK_AB_MERGE_C R31, R151, R18, RZ ;  /* 0x00000012971f723e */ /* 0x000fe200048070ff */
[----:B------:R-:W-:Y:S01]  /*1ee0*/  @!P4 FMUL R39, R39, 0.5 ;  /* 0x3f0000002727c820 */ /* 0x000fe20000400000 */
[----:B------:R-:W3:Y:S01]  /*1ef0*/  MUFU.EX2 R38, R38 ;  /* 0x0000002600267308 */ /* 0x000ee20000000800 */
[----:B--2---:R-:W-:Y:S01]  /*1f00*/  @!P5 FMUL R6, R6, R6 ;  /* 0x000000060606d220 */ /* 0x004fe20000400000 */
[----:B------:R-:W-:-:S02]  /*1f10*/  FSETP.GEU.AND P5, PT, R35, -126, PT ;  /* 0xc2fc00002300780b */ /* 0x000fc40003fae000 */
[----:B------:R-:W-:Y:S02]  /*1f20*/  LOP3.LUT R32, R32, 0xff, RZ, 0xc0, !PT ;  /* 0x000000ff20207812 */ /* 0x000fe400078ec0ff */
[----:B------:R-:W-:Y:S01]  /*1f30*/  LOP3.LUT R33, R33, 0xffff, RZ, 0xc0, !PT ;  /* 0x0000ffff21217812 */ /* 0x000fe200078ec0ff */
[----:B------:R-:W-:Y:S01]  /*1f40*/  @!P2 FMUL R43, R43, 0.5 ;  /* 0x3f0000002b2ba820 */ /* 0x000fe20000400000 */
[----:B------:R2:W4:Y:S01]  /*1f50*/  MUFU.EX2 R22, R39 ;  /* 0x0000002700167308 */ /* 0x0005220000000800 */
[----:B-1----:R-:W-:Y:S01]  /*1f60*/  @!P6 FMUL R34, R34, R34 ;  /* 0x000000222222e220 */ /* 0x002fe20000400000 */
[----:B------:R-:W-:Y:S02]  /*1f70*/  FSETP.GEU.AND P6, PT, R46, -126, PT ;  /* 0xc2fc00002e00780b */ /* 0x000fe40003fce000 */
[----:B------:R-:W-:Y:S02]  /*1f80*/  PRMT R28, R29, 0x7604, R28 ;  /* 0x000076041d1c7816 */ /* 0x000fe4000000001c */
[----:B------:R-:W-:Y:S01]  /*1f90*/  PRMT R36, R37, 0x7604, R36 ;  /* 0x0000760425247816 */ /* 0x000fe20000000024 */
[----:B------:R-:W-:Y:S01]  /*1fa0*/  @!P5 FMUL R35, R35, 0.5 ;  /* 0x3f0000002323d820 */ /* 0x000fe20000400000 */
[----:B------:R-:W1:Y:S01]  /*1fb0*/  MUFU.EX2 R42, R42 ;  /* 0x0000002a002a7308 */ /* 0x000e620000000800 */
[----:B---3--:R-:W-:Y:S01]  /*1fc0*/  @!P1 FMUL R38, R38, R38 ;  /* 0x0000002626269220 */ /* 0x008fe20000400000 */
[----:B------:R-:W-:-:S02]  /*1fd0*/  FSETP.GEU.AND P1, PT, R50, -126, PT ;  /* 0xc2fc00003200780b */ /* 0x000fc40003f2e000 */
[----:B--2---:R-:W-:Y:S02]  /*1fe0*/  F2FP.SATFINITE.E4M3.F32.PACK_AB_MERGE_C R39, R151, R6, RZ ;  /* 0x000000069727723e */ /* 0x004fe400048070ff */
[----:B------:R-:W-:Y:S01]  /*1ff0*/  LOP3.LUT R41, R41, 0xffff, RZ, 0xc0, !PT ;  /* 0x0000ffff29297812 */ /* 0x000fe200078ec0ff */
[----:B------:R-:W-:Y:S01]  /*2000*/  @!P6 FMUL R46, R46, 0.5 ;  /* 0x3f0000002e2ee820 */ /* 0x000fe20000400000 */
[----:B------:R-:W2:Y:S01]  /*2010*/  MUFU.EX2 R20, R35 ;  /* 0x0000002300147308 */ /* 0x000ea20000000800 */
[----:B----4-:R-:W-:Y:S01]  /*2020*/  @!P4 FMUL R22, R22, R22 ;  /* 0x000000161616c220 */ /* 0x010fe20000400000 */
[----:B------:R-:W-:Y:S02]  /*2030*/  FSETP.GEU.AND P4, PT, R51, -126, PT ;  /* 0xc2fc00003300780b */ /* 0x000fe40003f8e000 */
[----:B------:R-:W-:Y:S02]  /*2040*/  LOP3.LUT R44, R44, 0xff, RZ, 0xc0, !PT ;  /* 0x000000ff2c2c7812 */ /* 0x000fe400078ec0ff */
[----:B------:R-:W-:Y:S01]  /*2050*/  LOP3.LUT R45, R45, 0xffff, RZ, 0xc0, !PT ;  /* 0x0000ffff2d2d7812 */ /* 0x000fe200078ec0ff */
[----:B------:R-:W-:Y:S01]  /*2060*/  @!P1 FMUL R50, R50, 0.5 ;  /* 0x3f00000032329820 */ /* 0x000fe20000400000 */
[----:B------:R-:W3:Y:S01]  /*2070*/  MUFU.EX2 R43, R43 ;  /* 0x0000002b002b7308 */ /* 0x000ee20000000800 */
[----:B-1----:R-:W-:Y:S01]  /*2080*/  @!P3 FMUL R42, R42, R42 ;  /* 0x0000002a2a2ab220 */ /* 0x002fe20000400000 */
[----:B------:R-:W-:-:S02]  /*2090*/  FSETP.GEU.AND P3, PT, R54, -126, PT ;  /* 0xc2fc00003600780b */ /* 0x000fc40003f6e000 */
[----:B------:R-:W-:Y:S02]  /*20a0*/  LOP3.LUT R52, R52, 0xff, RZ, 0xc0, !PT ;  /* 0x000000ff34347812 */ /* 0x000fe400078ec0ff */
[----:B------:R-:W-:Y:S01]  /*20b0*/  LOP3.LUT R39, R39, 0xffff, RZ, 0xc0, !PT ;  /* 0x0000ffff27277812 */ /* 0x000fe200078ec0ff */
[----:B------:R-:W-:Y:S01]  /*20c0*/  @!P4 FMUL R51, R51, 0.5 ;  /* 0x3f0000003333c820 */ /* 0x000fe20000400000 */
[----:B------:R-:W1:Y:S01]  /*20d0*/  MUFU.EX2 R46, R46 ;  /* 0x0000002e002e7308 */ /* 0x000e620000000800 */
[----:B--2---:R-:W-:Y:S01]  /*20e0*/  @!P5 FMUL R20, R20, R20 ;  /* 0x000000141414d220 */ /* 0x004fe20000400000 */
[----:B------:R-:W-:Y:S02]  /*20f0*/  FSETP.GEU.AND P5, PT, R47, -126, PT ;  /* 0xc2fc00002f00780b */ /* 0x000fe40003fae000 */
[----:B------:R-:W-:Y:S02]  /*2100*/  PRMT R32, R33, 0x7604, R32 ;  /* 0x0000760421207816 */ /* 0x000fe40000000020 */
[----:B------:R-:W-:Y:S01]  /*2110*/  F2FP.SATFINITE.E4M3.F32.PACK_AB_MERGE_C R35, R151, R20, RZ ;  /* 0x000000149723723e */ /* 0x000fe200048070ff */
[----:B------:R-:W-:Y:S01]  /*2120*/  @!P3 FMUL R54, R54, 0.5 ;  /* 0x3f0000003636b820 */ /* 0x000fe20000400000 */
[----:B------:R-:W2:Y:S01]  /*2130*/  MUFU.EX2 R51, R51 ;  /* 0x0000003300337308 */ /* 0x000ea20000000800 */
[----:B---3--:R-:W-:Y:S01]  /*2140*/  @!P2 FMUL R43, R43, R43 ;  /* 0x0000002b2b2ba220 */ /* 0x008fe20000400000 */
[----:B------:R-:W-:-:S02]  /*2150*/  FSETP.GEU.AND P2, PT, R3, -126, PT ;  /* 0xc2fc00000300780b */ /* 0x000fc40003f4e000 */
[----:B------:R-:W-:Y:S02]  /*2160*/  LOP3.LUT R35, R35, 0xffff, RZ, 0xc0, !PT ;  /* 0x0000ffff23237812 */ /* 0x000fe400078ec0ff */
[----:B------:R-:W-:Y:S01]  /*2170*/  LOP3.LUT R48, R48, 0xff, RZ, 0xc0, !PT ;  /* 0x000000ff30307812 */ /* 0x000fe200078ec0ff */
[----:B------:R-:W-:Y:S01]  /*2180*/  @!P5 FMUL R47, R47, 0.5 ;  /* 0x3f0000002f2fd820 */ /* 0x000fe20000400000 */
[----:B------:R-:W3:Y:S01]  /*2190*/  MUFU.EX2 R50, R50 ;  /* 0x0000003200327308 */ /* 0x000ee20000000800 */
[----:B-1----:R-:W-:Y:S01]  /*21a0*/  @!P6 FMUL R46, R46, R46 ;  /* 0x0000002e2e2ee220 */ /* 0x002fe20000400000 */
[----:B------:R-:W-:Y:S01]  /*21b0*/  ISETP.GT.U32.AND P6, PT, R7, 0x1, PT ;  /* 0x000000010700780c */ /* 0x000fe20003fc4070 */
[----:B------:R-:W-:Y:S01]  /*21c0*/  FADD R7, R24, R40 ;  /* 0x0000002818077221 */ /* 0x000fe20000000000 */
[----:B------:R-:W-:Y:S01]  /*21d0*/  FADD R24, R12, R49 ;  /* 0x000000310c187221 */ /* 0x000fe20000000000 */
[----:B------:R-:W-:Y:S01]  /*21e0*/  FADD R12, R14, R6 ;  /* 0x000000060e0c7221 */ /* 0x000fe20000000000 */
[----:B------:R-:W-:Y:S01]  /*21f0*/  FADD R6, R26, R42 ;  /* 0x0000002a1a067221 */ /* 0x000fe20000000000 */
[----:B------:R-:W-:Y:S01]  /*2200*/  @!P2 FMUL R3, R3, 0.5 ;  /* 0x3f0000000303a820 */ /* 0x000fe20000400000 */
[----:B------:R-:W1:Y:S01]  /*2210*/  MUFU.EX2 R47, R47 ;  /* 0x0000002f002f7308 */ /* 0x000e620000000800 */
[----:B--2---:R-:W-:Y:S01]  /*2220*/  @!P4 FMUL R51, R51, R51 ;  /* 0x000000333333c220 */ /* 0x004fe20000400000 */
[----:B------:R-:W-:Y:S01]  /*2230*/  FADD R14, R16, R43 ;  /* 0x0000002b100e7221 */ /* 0x000fe20000000000 */
[----:B------:R-:W-:Y:S01]  /*2240*/  F2FP.SATFINITE.E4M3.F32.PACK_AB_MERGE_C R26, R151, R26, RZ ;  /* 0x0000001a971a723e */ /* 0x000fe200048070ff */
[----:B------:R-:W-:Y:S01]  /*2250*/  FADD R15, R30, R46 ;  /* 0x0000002e1e0f7221 */ /* 0x000fe20000000000 */
[----:B------:R-:W-:Y:S01]  /*2260*/  FADD R19, R20, R51 ;  /* 0x0000003314137221 */ /* 0x000fe20000000000 */
[----:B------:R-:W-:Y:S01]  /*2270*/  LOP3.LUT R20, R25, 0xffff, RZ, 0xc0, !PT ;  /* 0x0000ffff19147812 */ /* 0x000fe200078ec0ff */
[----:B------:R-:W-:Y:S01]  /*2280*/  FADD R7, R7, R10 ;  /* 0x0000000a07077221 */ /* 0x000fe20000000000 */
[----:B------:R-:W2:Y:S01]  /*2290*/  MUFU.EX2 R54, R54 ;  /* 0x0000003600367308 */ /* 0x000ea20000000800 */
[----:B---3--:R-:W-:Y:S01]  /*22a0*/  @!P1 FMUL R50, R50, R50 ;  /* 0x0000003232329220 */ /* 0x008fe20000400000 */
[----:B------:R-:W-:Y:S01]  /*22b0*/  F2FP.SATFINITE.E4M3.F32.PACK_AB_MERGE_C R40, R151, R40, RZ ;  /* 0x000000289728723e */ /* 0x000fe200048070ff */
[----:B------:R-:W-:Y:S01]  /*22c0*/  FADD R7, R7, R8 ;  /* 0x0000000807077221 */ /* 0x000fe20000000000 */
[C---:B------:R-:W-:Y:S01]  /*22d0*/  F2FP.SATFINITE.E4M3.F32.PACK_AB_MERGE_C R49, R151.reuse, R49, RZ ;  /* 0x000000319731723e */ /* 0x040fe200048070ff */
[----:B------:R-:W-:Y:S01]  /*22e0*/  FADD R17, R34, R50 ;  /* 0x0000003222117221 */ /* 0x000fe20000000000 */
[----:B------:R-:W-:Y:S01]  /*22f0*/  F2FP.SATFINITE.E4M3.F32.PACK_AB_MERGE_C R30, R151, R30, RZ ;  /* 0x0000001e971e723e */ /* 0x000fe200048070ff */
[----:B------:R-:W-:Y:S01]  /*2300*/  FADD R9, R9, R24 ;  /* 0x0000001809097221 */ /* 0x000fe20000000000 */
[----:B------:R-:W3:Y:S01]  /*2310*/  MUFU.EX2 R3, R3 ;  /* 0x0000000300037308 */ /* 0x000ee20000000800 */
[----:B-1----:R-:W-:Y:S01]  /*2320*/  @!P5 FMUL R47, R47, R47 ;  /* 0x0000002f2f2fd220 */ /* 0x002fe20000400000 */
[C---:B------:R-:W-:Y:S01]  /*2330*/  F2FP.SATFINITE.E4M3.F32.PACK_AB_MERGE_C R34, R151.reuse, R34, RZ ;  /* 0x000000229722723e */ /* 0x040fe200048070ff */
[----:B------:R-:W-:Y:S01]  /*2340*/  FADD R6, R6, R17 ;  /* 0x0000001106067221 */ /* 0x000fe20000000000 */
[C---:B------:R-:W-:Y:S01]  /*2350*/  F2FP.SATFINITE.E4M3.F32.PACK_AB_MERGE_C R42, R151.reuse, R42, RZ ;  /* 0x0000002a972a723e */ /* 0x040fe200048070ff */
[----:B------:R-:W-:Y:S01]  /*2360*/  FADD R16, R18, R47 ;  /* 0x0000002f12107221 */ /* 0x000fe20000000000 */
[C---:B------:R-:W-:Y:S01]  /*2370*/  F2FP.SATFINITE.E4M3.F32.PACK_AB_MERGE_C R43, R151.reuse, R43, RZ ;  /* 0x0000002b972b723e */ /* 0x040fe200048070ff */
[----:B------:R-:W-:Y:S01]  /*2380*/  IMAD.U32 R25, R34, 0x10000, RZ ;  /* 0x0001000022197824 */ /* 0x000fe200078e00ff */
[C---:B------:R-:W-:Y:S01]  /*2390*/  F2FP.SATFINITE.E4M3.F32.PACK_AB_MERGE_C R46, R151.reuse, R46, RZ ;  /* 0x0000002e972e723e */ /* 0x040fe200048070ff */
[----:B--2---:R-:W-:Y:S01]  /*23a0*/  @!P3 FMUL R54, R54, R54 ;  /* 0x000000363636b220 */ /* 0x004fe20000400000 */
[----:B------:R-:W-:Y:S01]  /*23b0*/  F2FP.SATFINITE.E4M3.F32.PACK_AB_MERGE_C R47, R151, R47, RZ ;  /* 0x0000002f972f723e */ /* 0x000fe200048070ff */
[----:B------:R-:W-:Y:S01]  /*23c0*/  FADD R12, R11, R12 ;  /* 0x0000000c0b0c7221 */ /* 0x000fe20000000000 */
[C---:B------:R-:W-:Y:S01]  /*23d0*/  F2FP.SATFINITE.E4M3.F32.PACK_AB_MERGE_C R50, R151.reuse, R50, RZ ;  /* 0x000000329732723e */ /* 0x040fe200048070ff */
[----:B------:R-:W-:Y:S01]  /*23e0*/  FADD R18, R38, R54 ;  /* 0x0000003626127221 */ /* 0x000fe20000000000 */
[C---:B------:R-:W-:Y:S01]  /*23f0*/  F2FP.SATFINITE.E4M3.F32.PACK_AB_MERGE_C R38, R151.reuse, R38, RZ ;  /* 0x000000269726723e */ /* 0x040fe200048070ff */
[----:B------:R-:W-:Y:S01]  /*2400*/  FADD R14, R14, R19 ;  /* 0x000000130e0e7221 */ /* 0x000fe20000000000 */
[----:B------:R-:W-:Y:S01]  /*2410*/  F2FP.SATFINITE.E4M3.F32.PACK_AB_MERGE_C R51, R151, R51, RZ ;  /* 0x000000339733723e */ /* 0x000fe200048070ff */
[----:B---3--:R-:W-:Y:S01]  /*2420*/  @!P2 FMUL R3, R3, R3 ;  /* 0x000000030303a220 */ /* 0x008fe20000400000 */
[----:B------:R-:W-:Y:S01]  /*2430*/  F2FP.SATFINITE.E4M3.F32.PACK_AB_MERGE_C R54, R151, R54, RZ ;  /* 0x000000369736723e */ /* 0x000fe200048070ff */
[----:B------:R-:W-:Y:S01]  /*2440*/  FADD R15, R15, R18 ;  /* 0x000000120f0f7221 */ /* 0x000fe20000000000 */
[----:B------:R-:W-:Y:S01]  /*2450*/  PRMT R20, R20, 0x7604, R23 ;  /* 0x0000760414147816 */ /* 0x000fe20000000017 */
[----:B------:R-:W-:Y:S01]  /*2460*/  FADD R21, R22, R3 ;  /* 0x0000000316157221 */ /* 0x000fe20000000000 */
[C---:B------:R-:W-:Y:S01]  /*2470*/  F2FP.SATFINITE.E4M3.F32.PACK_AB_MERGE_C R22, R151.reuse, R22, RZ ;  /* 0x000000169716723e */ /* 0x040fe200048070ff */
[----:B------:R-:W-:Y:S01]  /*2480*/  FADD R15, R6, R15 ;  /* 0x0000000f060f7221 */ /* 0x000fe20000000000 */
[----:B------:R-:W-:Y:S01]  /*2490*/  F2FP.SATFINITE.E4M3.F32.PACK_AB_MERGE_C R151, R151, R3, RZ ;  /* 0x000000039797723e */ /* 0x000fe200048070ff */
[----:B------:R-:W-:Y:S01]  /*24a0*/  FADD R21, R16, R21 ;  /* 0x0000001510157221 */ /* 0x000fe20000000000 */
[----:B------:R-:W-:Y:S01]  /*24b0*/  SHF.L.U32 R3, R26, 0x10, RZ ;  /* 0x000000101a037819 */ /* 0x000fe200000006ff */
[----:B------:R-:W-:Y:S01]  /*24c0*/  FADD R12, R9, R12 ;  /* 0x0000000c090c7221 */ /* 0x000fe20000000000 */
[----:B------:R-:W-:Y:S01]  /*24d0*/  SHF.L.U32 R29, R38, 0x10, RZ ;  /* 0x00000010261d7819 */ /* 0x000fe200000006ff */
[----:B------:R-:W-:Y:S01]  /*24e0*/  FADD R14, R14, R21 ;  /* 0x000000150e0e7221 */ /* 0x000fe20000000000 */
[----:B------:R-:W-:Y:S01]  /*24f0*/  LOP3.LUT R22, R22, 0xffff, RZ, 0xc0, !PT ;  /* 0x0000ffff16167812 */ /* 0x000fe200078ec0ff */
[----:B------:R-:W-:Y:S01]  /*2500*/  FADD R7, R7, R12 ;  /* 0x0000000c07077221 */ /* 0x000fe20000000000 */
[----:B------:R-:W-:-:S02]  /*2510*/  LOP3.LUT R40, R40, 0xff, RZ, 0xc0, !PT ;  /* 0x000000ff28287812 */ /* 0x000fc400078ec0ff */
[----:B------:R-:W-:Y:S02]  /*2520*/  LOP3.LUT R3, R20, 0xff0000, R3, 0xf8, !PT ;  /* 0x00ff000014037812 */ /* 0x000fe400078ef803 */
[----:B------:R-:W-:Y:S01]  /*2530*/  SHF.L.U32 R10, R27, 0x18, RZ ;  /* 0x000000181b0a7819 */ /* 0x000fe200000006ff */
[----:B------:R-:W-:Y:S01]  /*2540*/  IMAD.MOV.U32 R27, RZ, RZ, 0x2130 ;  /* 0x00002130ff1b7424 */ /* 0x000fe200078e00ff */
[----:B------:R-:W-:Y:S02]  /*2550*/  LOP3.LUT R49, R49, 0xffff, RZ, 0xc0, !PT ;  /* 0x0000ffff31317812 */ /* 0x000fe400078ec0ff */
[----:B------:R-:W-:Y:S02]  /*2560*/  SHF.L.U32 R23, R30, 0x10, RZ ;  /* 0x000000101e177819 */ /* 0x000fe400000006ff */
[----:B------:R-:W-:Y:S02]  /*2570*/  LOP3.LUT R29, R36, 0xff0000, R29, 0xf8, !PT ;  /* 0x00ff0000241d7812 */ /* 0x000fe400078ef81d */
[----:B------:R-:W-:-:S02]  /*2580*/  LOP3.LUT R31, R31, 0xffff, RZ, 0xc0, !PT ;  /* 0x0000ffff1f1f7812 */ /* 0x000fc400078ec0ff */
[----:B------:R-:W-:Y:S02]  /*2590*/  SHF.L.U32 R22, R22, 0x18, RZ ;  /* 0x0000001816167819 */ /* 0x000fe400000006ff */
[----:B------:R-:W-:Y:S02]  /*25a0*/  PRMT R40, R41, 0x7604, R40 ;  /* 0x0000760429287816 */ /* 0x000fe40000000028 */
[----:B------:R-:W-:Y:S02]  /*25b0*/  PRMT R44, R45, 0x7604, R44 ;  /* 0x000076042d2c7816 */ /* 0x000fe4000000002c */
[----:B------:R-:W-:Y:S01]  /*25c0*/  PRMT R52, R39, 0x7604, R52 ;  /* 0x0000760427347816 */ /* 0x000fe20000000034 */
[----:B------:R-:W-:Y:S01]  /*25d0*/  IMAD.U32 R39, R50, 0x10000, RZ ;  /* 0x0001000032277824 */ /* 0x000fe200078e00ff */
[----:B------:R-:W-:Y:S02]  /*25e0*/  SHF.L.U32 R33, R42, 0x10, RZ ;  /* 0x000000102a217819 */ /* 0x000fe400000006ff */
[----:B------:R-:W-:-:S02]  /*25f0*/  SHF.L.U32 R37, R46, 0x10, RZ ;  /* 0x000000102e257819 */ /* 0x000fc400000006ff */
[----:B------:R-:W-:Y:S01]  /*2600*/  LOP3.LUT R3, R3, R10, RZ, 0xfc, !PT ;  /* 0x0000000a03037212 */ /* 0x000fe200078efcff */
[----:B------:R-:W-:Y:S01]  /*2610*/  IMAD.SHL.U32 R10, R35, 0x1000000, RZ ;  /* 0x01000000230a7824 */ /* 0x000fe200078e00ff */
[----:B------:R-:W-:Y:S02]  /*2620*/  LOP3.LUT R43, R43, 0xffff, RZ, 0xc0, !PT ;  /* 0x0000ffff2b2b7812 */ /* 0x000fe400078ec0ff */
[----:B------:R-:W-:Y:S02]  /*2630*/  LOP3.LUT R47, R47, 0xffff, RZ, 0xc0, !PT ;  /* 0x0000ffff2f2f7812 */ /* 0x000fe400078ec0ff */
[----:B------:R-:W-:Y:S02]  /*2640*/  LOP3.LUT R51, R51, 0xffff, RZ, 0xc0, !PT ;  /* 0x0000ffff33337812 */ /* 0x000fe400078ec0ff */
[----:B------:R-:W-:Y:S02]  /*2650*/  SHF.L.U32 R41, R54, 0x10, RZ ;  /* 0x0000001036297819 */ /* 0x000fe400000006ff */
[----:B------:R-:W-:-:S02]  /*2660*/  LOP3.LUT R151, R151, 0xffff, RZ, 0xc0, !PT ;  /* 0x0000ffff97977812 */ /* 0x000fc400078ec0ff */
[----:B------:R-:W-:Y:S02]  /*2670*/  PRMT R48, R49, 0x7604, R48 ;  /* 0x0000760431307816 */ /* 0x000fe40000000030 */
[----:B------:R-:W-:Y:S02]  /*2680*/  LOP3.LUT R25, R32, 0xff0000, R25, 0xf8, !PT ;  /* 0x00ff000020197812 */ /* 0x000fe400078ef819 */
[----:B------:R-:W-:Y:S01]  /*2690*/  LOP3.LUT R23, R28, 0xff0000, R23, 0xf8, !PT ;  /* 0x00ff00001c177812 */ /* 0x000fe200078ef817 */
[----:B------:R-:W-:Y:S01]  /*26a0*/  IMAD.SHL.U32 R28, R51, 0x1000000, RZ ;  /* 0x01000000331c7824 */ /* 0x000fe200078e00ff */
[----:B------:R-:W-:Y:S02]  /*26b0*/  SHF.L.U32 R20, R31, 0x18, RZ ;  /* 0x000000181f147819 */ /* 0x000fe400000006ff */
[----:B------:R-:W-:Y:S02]  /*26c0*/  LOP3.LUT R29, R29, R22, RZ, 0xfc, !PT ;  /* 0x000000161d1d7212 */ /* 0x000fe400078efcff */
[----:B------:R-:W-:-:S02]  /*26d0*/  LOP3.LUT R33, R40, 0xff0000, R33, 0xf8, !PT ;  /* 0x00ff000028217812 */ /* 0x000fc400078ef821 */
[----:B------:R-:W-:Y:S02]  /*26e0*/  LOP3.LUT R37, R44, 0xff0000, R37, 0xf8, !PT ;  /* 0x00ff00002c257812 */ /* 0x000fe400078ef825 */
[----:B------:R-:W-:Y:S02]  /*26f0*/  SHF.L.U32 R22, R43, 0x18, RZ ;  /* 0x000000182b167819 */ /* 0x000fe400000006ff */
[----:B------:R-:W-:Y:S02]  /*2700*/  SHF.L.U32 R26, R47, 0x18, RZ ;  /* 0x000000182f1a7819 */ /* 0x000fe400000006ff */
[----:B------:R-:W-:Y:S02]  /*2710*/  LOP3.LUT R41, R52, 0xff0000, R41, 0xf8, !PT ;  /* 0x00ff000034297812 */ /* 0x000fe400078ef829 */
[----:B------:R-:W-:Y:S02]  /*2720*/  SHF.L.U32 R30, R151, 0x18, RZ ;  /* 0x00000018971e7819 */ /* 0x000fe400000006ff */
[----:B------:R-:W-:-:S02]  /*2730*/  LOP3.LUT R39, R48, 0xff0000, R39, 0xf8, !PT ;  /* 0x00ff000030277812 */ /* 0x000fc400078ef827 */
[----:B------:R-:W-:Y:S02]  /*2740*/  LOP3.LUT R10, R25, R10, RZ, 0xfc, !PT ;  /* 0x0000000a190a7212 */ /* 0x000fe400078efcff */
[----:B------:R-:W-:Y:S02]  /*2750*/  LOP3.LUT R20, R23, R20, RZ, 0xfc, !PT ;  /* 0x0000001417147212 */ /* 0x000fe400078efcff */
[----:B------:R-:W-:Y:S02]  /*2760*/  LOP3.LUT R22, R33, R22, RZ, 0xfc, !PT ;  /* 0x0000001621167212 */ /* 0x000fe400078efcff */
[----:B------:R-:W-:Y:S02]  /*2770*/  LOP3.LUT R37, R37, R26, RZ, 0xfc, !PT ;  /* 0x0000001a25257212 */ /* 0x000fe400078efcff */
[----:B------:R-:W-:Y:S02]  /*2780*/  MOV R25, 0x3021 ;  /* 0x0000302100197802 */ /* 0x000fe40000000f00 */
[----:B------:R-:W-:-:S02]  /*2790*/  LOP3.LUT R41, R41, R30, RZ, 0xfc, !PT ;  /* 0x0000001e29297212 */ /* 0x000fc400078efcff */
[----:B------:R-:W-:Y:S02]  /*27a0*/  LOP3.LUT R28, R39, R28, RZ, 0xfc, !PT ;  /* 0x0000001c271c7212 */ /* 0x000fe400078efcff */
[----:B------:R-:W-:Y:S02]  /*27b0*/  SEL R30, R29, R10, P6 ;  /* 0x0000000a1d1e7207 */ /* 0x000fe40003000000 */
[----:B------:R-:W-:Y:S02]  /*27c0*/  SEL R26, R20, R3, P6 ;  /* 0x00000003141a7207 */ /* 0x000fe40003000000 */
[----:B------:R-:W-:Y:S02]  /*27d0*/  SEL R23, R3, R20, P6 ;  /* 0x0000001403177207 */ /* 0x000fe40003000000 */
[----:B------:R-:W-:Y:S02]  /*27e0*/  SEL R29, R10, R29, P6 ;  /* 0x0000001d0a1d7207 */ /* 0x000fe40003000000 */
[----:B------:R-:W-:-:S02]  /*27f0*/  SHF.R.U32.HI R3, RZ, R0, R25 ;  /* 0x00000000ff037219 */ /* 0x000fc40000011619 */
[----:B------:R-:W-:Y:S02]  /*2800*/  SHF.R.U32.HI R20, RZ, R0, R27 ;  /* 0x00000000ff147219 */ /* 0x000fe4000001161b */
[----:B------:R-:W-:Y:S02]  /*2810*/  SEL R10, R37, R22, P6 ;  /* 0x00000016250a7207 */ /* 0x000fe40003000000 */
[----:B------:R-:W-:Y:S02]  /*2820*/  SEL R37, R22, R37, P6 ;  /* 0x0000002516257207 */ /* 0x000fe40003000000 */
[----:B------:R-:W-:Y:S02]  /*2830*/  SEL R22, R41, R28, P6 ;  /* 0x0000001c29167207 */ /* 0x000fe40003000000 */
[----:B------:R-:W-:Y:S02]  /*2840*/  SEL R41, R28, R41, P6 ;  /* 0x000000291c297207 */ /* 0x000fe40003000000 */
[----:B------:R-:W-:-:S02]  /*2850*/  LOP3.LUT R3, R3, 0xf, RZ, 0xc0, !PT ;  /* 0x0000000f03037812 */ /* 0x000fc400078ec0ff */
[----:B------:R-:W-:Y:S02]  /*2860*/  LOP3.LUT R20, R20, 0xf, RZ, 0xc0, !PT ;  /* 0x0000000f14147812 */ /* 0x000fe400078ec0ff */
[----:B------:R-:W-:Y:S01]  /*2870*/  MOV R8, 0x3276 ;  /* 0x0000327600087802 */ /* 0x000fe20000000f00 */
[----:B------:R-:W-:Y:S03]  /*2880*/  SHFL.IDX PT, R26, R26, R3, 0x1c1f ;  /* 0x001c1f031a1a7589 */ /* 0x000fe600000e0000 */
[----:B------:R-:W-:Y:S01]  /*2890*/  SEL R6, R8, 0x7632, P6 ;  /* 0x0000763208067807 */ /* 0x000fe20003000000 */
[----:B------:R-:W1:Y:S01]  /*28a0*/  SHFL.IDX PT, R23, R23, R20, 0x1c1f ;  /* 0x001c1f1417177589 */ /* 0x000e6200000e0000 */
[----:B------:R-:W-:-:S03]  /*28b0*/  FADD R8, R15, R14 ;  /* 0x0000000e0f087221 */ /* 0x000fc60000000000 */
[----:B------:R-:W-:Y:S04]  /*28c0*/  SHFL.IDX PT, R30, R30, R3, 0x1c1f ;  /* 0x001c1f031e1e7589 */ /* 0x000fe800000e0000 */
[----:B------:R-:W2:Y:S04]  /*28d0*/  SHFL.IDX PT, R29, R29, R20, 0x1c1f ;  /* 0x001c1f141d1d7589 */ /* 0x000ea800000e0000 */
[----:B------:R-:W-:Y:S04]  /*28e0*/  SHFL.IDX PT, R10, R10, R3, 0x1c1f ;  /* 0x001c1f030a0a7589 */ /* 0x000fe800000e0000 */
[----:B------:R-:W3:Y:S04]  /*28f0*/  SHFL.IDX PT, R37, R37, R20, 0x1c1f ;  /* 0x001c1f1425257589 */ /* 0x000ee800000e0000 */
[----:B------:R4:W-:Y:S04]  /*2900*/  SHFL.IDX PT, R22, R22, R3, 0x1c1f ;  /* 0x001c1f0316167589 */ /* 0x0009e800000e0000 */
[----:B------:R-:W5:Y:S01]  /*2910*/  SHFL.IDX PT, R41, R41, R20, 0x1c1f ;  /* 0x001c1f1429297589 */ /* 0x000f6200000e0000 */
[----:B-1----:R-:W-:-:S02]  /*2920*/  PRMT R153, R26, R6, R23 ;  /* 0x000000061a997216 */ /* 0x002fc40000000017 */
[----:B----4-:R-:W-:Y:S02]  /*2930*/  MOV R3, 0x1054 ;  /* 0x0000105400037802 */ /* 0x010fe40000000f00 */
[----:B--2---:R-:W-:Y:S02]  /*2940*/  PRMT R155, R30, R6, R29 ;  /* 0x000000061e9b7216 */ /* 0x004fe4000000001d */
[----:B------:R-:W-:-:S04]  /*2950*/  SEL R3, R3, 0x5410, P6 ;  /* 0x0000541003037807 */ /* 0x000fc80003000000 */
[-C--:B------:R-:W-:Y:S02]  /*2960*/  PRMT R152, R26, R3.reuse, R23 ;  /* 0x000000031a987216 */ /* 0x080fe40000000017 */
[-C--:B------:R-:W-:Y:S02]  /*2970*/  PRMT R154, R30, R3.reuse, R29 ;  /* 0x000000031e9a7216 */ /* 0x080fe4000000001d */
[CCC-:B---3--:R-:W-:Y:S02]  /*2980*/  PRMT R156, R10.reuse, R3.reuse, R37.reuse ;  /* 0x000000030a9c7216 */ /* 0x1c8fe40000000025 */
[-C--:B------:R-:W-:Y:S02]  /*2990*/  PRMT R157, R10, R6.reuse, R37 ;  /* 0x000000060a9d7216 */ /* 0x080fe40000000025 */
[C-C-:B-----5:R-:W-:Y:S02]  /*29a0*/  PRMT R158, R22.reuse, R3, R41.reuse ;  /* 0x00000003169e7216 */ /* 0x160fe40000000029 */
[----:B------:R-:W-:Y:S01]  /*29b0*/  PRMT R159, R22, R6, R41 ;  /* 0x00000006169f7216 */ /* 0x000fe20000000029 */
[----:B------:R-:W-:Y:S06]  /*29c0*/  @!P0 BRA `(.L_x_19) ;  /* 0x0000000000048947 */ /* 0x000fec0003800000 */
[----:B------:R-:W-:Y:S01]  /*29d0*/  BPT.TRAP 0x1 ;  /* 0x000000040000795c */ /* 0x000fe20000300000 */
.L_x_19:
[----:B------:R-:W1:Y:S02]  /*29e0*/  SYNCS.PHASECHK.TRANS64.TRYWAIT P1, [UR37+0x1c008], R2 ;  /* 0x01c00802ff0075a7 */ /* 0x000e640008020165 */
[----:B-1----:R-:W-:Y:S05]  /*29f0*/  @!P1 BRA `(.L_x_20) ;  /* 0x0000006400309947 */ /* 0x002fea0003800000 */
.L_x_97:
[----:B------:R-:W-:Y:S01]  /*2a00*/  UIADD3 UR10, UR6, 0x400, URZ ;  /* 0x00000400060a7890 */ /* 0x000fe2000fffe03f */
[----:B------:R-:W-:Y:S01]  /*2a10*/  WARPGROUP.ARRIVE ;  /* 0x00000000000079c5 */ /* 0x000fe20000000000 */
[----:B------:R-:W-:-:S07]  /*2a20*/  UMOV UR11, 0x80000020 ;  /* 0x80000020000b7882 */ /* 0x000fce0000000000 */
[----:B------:R-:W-:Y:S01]  /*2a30*/  QGMMA.64x256x32.F32.E4M3.E4M3 R24, R152, gdesc[UR8], RZ, !UPT, gsb0 ;  /* 0x03e0000898187df3 */ /* 0x000fe2000c0008ff */
[----:B------:R-:W-:Y:S01]  /*2a40*/  UIADD3 UR10, UR6, 0x402, URZ ;  /* 0x00000402060a7890 */ /* 0x000fe2000fffe03f */
[----:B------:R-:W-:Y:S01]  /*2a50*/  UMOV UR11, 0x80000020 ;  /* 0x80000020000b7882 */ /* 0x000fe20000000000 */
[----:B------:R-:W-:Y:S02]  /*2a60*/  WARPGROUP.DEPBAR.LE gsb0, 0x0 ;  /* 0x00008000000079c5 */ /* 0x000fe40000010000 */
[----:B------:R-:W-:-:S15]  /*2a70*/  WARPGROUP.ARRIVE ;  /* 0x00000000000079c5 */ /* 0x000fde0000000000 */
[----:B------:R-:W-:-:S08]  /*2a80*/  NOP ;  /* 0x0000000000007918 */ /* 0x000fd00000000000 */
[----:B------:R-:W-:Y:S03]  /*2a90*/  QGMMA.64x256x32.F32.E4M3.E4M3 R24, R156, gdesc[UR8], R24, gsb0 ;  /* 0x03e000089c187df3 */ /* 0x000fe60008000818 */
[----:B------:R-:W-:Y:S02]  /*2aa0*/  WARPGROUP.DEPBAR.LE gsb0, 0x0 ;  /* 0x00008000000079c5 */ /* 0x000fe40000010000 */
[----:B------:R-:W-:Y:S05]  /*2ab0*/  @!P0 BRA `(.L_x_21) ;  /* 0x0000000000048947 */ /* 0x000fea0003800000 */
[----:B------:R-:W-:Y:S01]  /*2ac0*/  BPT.TRAP 0x1 ;  /* 0x000000040000795c */ /* 0x000fe20000300000 */
.L_x_21:
[----:B------:R-:W-:Y:S02]  /*2ad0*/  UISETP.GT.U32.AND UP0, UPT, UR4, 0x1, UPT ;  /* 0x000000010400788c */ /* 0x000fe4000bf04070 */
[----:B------:R-:W-:-:S04]  /*2ae0*/  UIADD3 UR5, UR37, 0x1c028, URZ ;  /* 0x0001c02825057890 */ /* 0x000fc8000fffe03f */
[----:B------:R-:W-:Y:S01]  /*2af0*/  PLOP3.LUT P1, PT, PT, PT, UP0, 0x80, 0x0 ;  /* 0x000000000000781c */ /* 0x000fe20003f2f008 */
[----:B------:R-:W-:-:S09]  /*2b00*/  UPRMT UR5, URZ, 0x654, UR5 ;  /* 0x000006543f057896 */ /* 0x000fd20008000005 */
[----:B------:R-:W-:Y:S03]  /*2b10*/  SYNCS.ARRIVE.TRANS64.RED.A1T0 RZ, [UR5], RZ ;  /* 0x000000ffffff79a7 */ /* 0x000fe60008100405 */
[----:B------:R-:W-:Y:S05]  /*2b20*/  @P1 BRA `(.L_x_22) ;  /* 0x0000000000041947 */ /* 0x000fea0003800000 */
[----:B------:R-:W-:Y:S01]  /*2b30*/  BPT.TRAP 0x1 ;  /* 0x000000040000795c */ /* 0x000fe20000300000 */
.L_x_22:
[----:B-1----:R-:W1:Y:S02]  /*2b40*/  LDC R2, c[0x0][0x28c] ;  /* 0x0000a300ff027b82 */ /* 0x002e640000000800 */
[----:B-1----:R-:W-:-:S13]  /*2b50*/  ISETP.GE.AND P2, PT, R2, 0x41, PT ;  /* 0x000000410200780c */ /* 0x002fda0003f46270 */
[----:B------:R-:W-:Y:S05]  /*2b60*/  @!P2 BRA `(.L_x_23) ;  /* 0x0000002400b4a947 */ /* 0x000fea0003800000 */
[----:B------:R-:W-:Y:S01]  /*2b70*/  IADD3 R2, R2, 0x3f, RZ ;  /* 0x0000003f02027810 */ /* 0x000fe20007ffe0ff */
[----:B------:R-:W-:Y:S01]  /*2b80*/  IMAD.MOV.U32 R13, RZ, RZ, R5 ;  /* 0x000000ffff0d7224 */ /* 0x000fe200078e0005 */
[----:B------:R-:W-:Y:S01]  /*2b90*/  MOV R11, R4 ;  /* 0x00000004000b7202 */ /* 0x000fe20000000f00 */
[----:B------:R-:W-:Y:S01]  /*2ba0*/  UMOV UR5, 0x2 ;  /* 0x0000000200057882 */ /* 0x000fe20000000000 */
[----:B------:R-:W-:Y:S01]  /*2bb0*/  SHF.R.S32.HI R9, RZ, 0x1f, R2 ;  /* 0x0000001fff097819 */ /* 0x000fe20000011402 */
[----:B------:R-:W-:Y:S01]  /*2bc0*/  UMOV UR4, 0x1 ;  /* 0x0000000100047882 */ /* 0x000fe20000000000 */
[----:B------:R-:W-:Y:S02]  /*2bd0*/  ULDC UR38, c[0x0][0x604] ;  /* 0x0001810000267ab9 */ /* 0x000fe40000000800 */
[----:B------:R-:W-:Y:S02]  /*2be0*/  LEA.HI R2, R9, R2, RZ, 0x6 ;  /* 0x0000000209027211 */ /* 0x000fe400078f30ff */
[----:B------:R-:W-:-:S02]  /*2bf0*/  MOV R9, RZ ;  /* 0x000000ff00097202 */ /* 0x000fc40000000f00 */
[----:B------:R-:W-:-:S07]  /*2c00*/  SHF.R.S32.HI R2, RZ, 0x6, R2 ;  /* 0x00000006ff027819 */ /* 0x000fce0000011402 */
.L_x_34:
[----:B------:R-:W-:-:S13]  /*2c10*/  PLOP3.LUT P3, PT, PT, PT, UP1, 0x80, 0x0 ;  /* 0x000000000000781c */ /* 0x000fda0003f6f018 */
[----:B-1----:R-:W-:Y:S05]  /*2c20*/  @!P3 BRA `(.L_x_24) ;  /* 0x000000000004b947 */ /* 0x002fea0003800000 */
[----:B------:R-:W-:Y:S01]  /*2c30*/  BPT.TRAP 0x1 ;  /* 0x000000040000795c */ /* 0x000fe20000300000 */
.L_x_24:
[----:B------:R-:W-:Y:S01]  /*2c40*/  ULEA UR10, UR5, UR37, 0x3 ;  /* 0x00000025050a7291 */ /* 0x000fe2000f8e183f */
[----:B------:R-:W-:-:S08]  /*2c50*/  SHF.L.U32 R4, R9, 0x1f, RZ ;  /* 0x0000001f09047819 */ /* 0x000fd000000006ff */
[----:B------:R-:W1:Y:S02]  /*2c60*/  SYNCS.PHASECHK.TRANS64.TRYWAIT P2, [UR10+0x1c000], R4 ;  /* 0x01c00004ff0075a7 */ /* 0x000e64000804014a */
[----:B-1----:R-:W-:Y:S05]  /*2c70*/  @!P2 BRA `(.L_x_25) ;  /* 0x0000006000a8a947 */ /* 0x002fea0003800000 */
.L_x_98:
[----:B------:R-:W-:Y:S01]  /*2c80*/  ULEA UR10, UR5, UR6, 0xa ;  /* 0x00000006050a7291 */ /* 0x000fe2000f8e503f */
[----:B------:R-:W-:Y:S01]  /*2c90*/  WARPGROUP.ARRIVE ;  /* 0x00000000000079c5 */ /* 0x000fe20000000000 */
[----:B------:R-:W-:Y:S01]  /*2ca0*/  UMOV UR11, 0x40000040 ;  /* 0x40000040000b7882 */ /* 0x000fe20000000000 */
[----:B------:R-:W-:Y:S01]  /*2cb0*/  UMOV UR15, 0x40000040 ;  /* 0x40000040000f7882 */ /* 0x000fe20000000000 */
[----:B------:R-:W-:Y:S02]  /*2cc0*/  UIADD3 UR14, UR10, 0x2, URZ ;  /* 0x000000020a0e7890 */ /* 0x000fe4000fffe03f */
[----:B------:R-:W-:Y:S01]  /*2cd0*/  UIADD3 UR18, UR10, 0x4, URZ ;  /* 0x000000040a127890 */ /* 0x000fe2000fffe03f */
[----:B------:R-:W-:Y:S02]  /*2ce0*/  UMOV UR19, 0x40000040 ;  /* 0x4000004000137882 */ /* 0x000fe40000000000 */
[----:B------:R-:W-:Y:S01]  /*2cf0*/  QGMMA.64x64x32.F32.E4M3.E4M3 R152, gdesc[UR8], RZ, !UPT, gsb0 ;  /* 0x00e00000089879f3 */ /* 0x000fe2000c0008ff */
[----:B------:R-:W-:Y:S01]  /*2d00*/  UIADD3 UR22, UR10, 0x6, URZ ;  /* 0x000000060a167890 */ /* 0x000fe2000fffe03f */
[----:B------:R-:W-:Y:S01]  /*2d10*/  UMOV UR23, 0x40000040 ;  /* 0x4000004000177882 */ /* 0x000fe20000000000 */
        /* <DEDUP_REMOVED lines=8> */
[----:B------:R-:W-:-:S04]  /*2da0*/  UIADD3 UR5, UR5, 0x1, URZ ;  /* 0x0000000105057890 */ /* 0x000fc8000fffe03f */
[----:B------:R-:W-:-:S04]  /*2db0*/  UISETP.NE.AND UP0, UPT, UR5, 0x5, UPT ;  /* 0x000000050500788c */ /* 0x000fc8000bf05270 */
[----:B------:R-:W-:Y:S02]  /*2dc0*/  USEL UR10, URZ, 0x1, UP0 ;  /* 0x000000013f0a7887 */ /* 0x000fe40008000000 */
[----:B------:R-:W-:-:S04]  /*2dd0*/  USEL UR11, UR5, URZ, UP0 ;  /* 0x0000003f050b7287 */ /* 0x000fc80008000000 */
[----:B------:R-:W-:Y:S01]  /*2de0*/  LOP3.LUT R9, R9, UR10, RZ, 0x3c, !PT ;  /* 0x0000000a09097c12 */ /* 0x000fe2000f8e3cff */
        /* <DEDUP_REMOVED lines=22> */
[----:B------:R-:W-:Y:S05]  /*2f50*/  @!P3 BRA `(.L_x_26) ;  /* 0x000000000004b947 */ /* 0x000fea0003800000 */
[----:B------:R-:W-:Y:S01]  /*2f60*/  BPT.TRAP 0x1 ;  /* 0x000000040000795c */ /* 0x000fe20000300000 */
.L_x_26:
[----:B-1----:R-:W-:Y:S01]  /*2f70*/  FMNMX R4, R152, R13, !PT ;  /* 0x0000000d98047209 */ /* 0x002fe20007800000 */
[----:B------:R-:W-:Y:S01]  /*2f80*/  ULEA UR5, UR11, UR37, 0x3 ;  /* 0x000000250b057291 */ /* 0x000fe2000f8e183f */
[----:B------:R-:W-:Y:S02]  /*2f90*/  FMNMX R12, R154, R11, !PT ;  /* 0x0000000b9a0c7209 */ /* 0x000fe40007800000 */
[----:B------:R-:W-:Y:S02]  /*2fa0*/  FMNMX R5, R153, R4, !PT ;  /* 0x0000000499057209 */ /* 0x000fe40007800000 */
[----:B------:R-:W-:Y:S02]  /*2fb0*/  FMNMX R15, R155, R12, !PT ;  /* 0x0000000c9b0f7209 */ /* 0x000fe40007800000 */
        /* <DEDUP_REMOVED lines=14> */
[----:B------:R-:W1:Y:S02]  /*30a0*/  SHFL.BFLY PT, R5, R4, 0x1, 0x1f ;  /* 0x0c201f0004057f89 */ /* 0x000e6400000e0000 */
[----:B-1----:R-:W-:Y:S02]  /*30b0*/  FMNMX R10, R4, R5, !PT ;  /* 0x00000005040a7209 */ /* 0x002fe40007800000 */
[----:B------:R-:W-:-:S03]  /*30c0*/  FMNMX R4, R158, R15, !PT ;  /* 0x0000000f9e047209 */ /* 0x000fc60007800000 */
[----:B------:R-:W1:Y:S01]  /*30d0*/  SHFL.BFLY PT, R5, R10, 0x2, 0x1f ;  /* 0x0c401f000a057f89 */ /* 0x000e6200000e0000 */
[----:B------:R-:W-:-:S04]  /*30e0*/  FMNMX R17, R159, R4, !PT ;  /* 0x000000049f117209 */ /* 0x000fc80007800000 */
[----:B------:R-:W-:-:S04]  /*30f0*/  FMNMX R4, R162, R17, !PT ;  /* 0x00000011a2047209 */ /* 0x000fc80007800000 */
[----:B------:R-:W-:-:S04]  /*3100*/  FMNMX R17, R163, R4, !PT ;  /* 0x00000004a3117209 */ /* 0x000fc80007800000 */
[----:B------:R-:W-:-:S04]  /*3110*/  FMNMX R4, R166, R17, !PT ;  /* 0x00000011a6047209 */ /* 0x000fc80007800000 */
[----:B------:R-:W-:-:S04]  /*3120*/  FMNMX R17, R167, R4, !PT ;  /* 0x00000004a7117209 */ /* 0x000fc80007800000 */
[----:B------:R-:W-:Y:S02]  /*3130*/  FMNMX R4, R170, R17, !PT ;  /* 0x00000011aa047209 */ /* 0x000fe40007800000 */
[----:B-1----:R-:W-:Y:S02]  /*3140*/  FMNMX R5, R10, R5, !PT ;  /* 0x000000050a057209 */ /* 0x002fe40007800000 */
[----:B------:R-:W-:Y:S02]  /*3150*/  FMNMX R19, R171, R4, !PT ;  /* 0x00000004ab137209 */ /* 0x000fe40007800000 */
[C---:B------:R-:W-:Y:S02]  /*3160*/  FSETP.NEU.AND P2, PT, R5.reuse, -INF , PT ;  /* 0xff8000000500780b */ /* 0x040fe40003f4d000 */
[----:B------:R-:W-:Y:S02]  /*3170*/  FMNMX R4, R174, R19, !PT ;  /* 0x00000013ae047209 */ /* 0x000fe40007800000 */
[----:B------:R-:W-:-:S02]  /*3180*/  FSEL R14, R5, RZ, P2 ;  /* 0x000000ff050e7208 */ /* 0x000fc40001000000 */
[----:B------:R-:W-:-:S03]  /*3190*/  FMNMX R21, R175, R4, !PT ;  /* 0x00000004af157209 */ /* 0x000fc60007800000 */
[----:B------:R-:W-:Y:S01]  /*31a0*/  FMUL R184, R14, UR38 ;  /* 0x000000260eb87c20 */ /* 0x000fe20008400000 */
[----:B------:R-:W-:Y:S01]  /*31b0*/  FMNMX R4, R178, R21, !PT ;  /* 0x00000015b2047209 */ /* 0x000fe20007800000 */
[----:B------:R-:W-:-:S02]  /*31c0*/  FADD R13, -R14, R13 ;  /* 0x0000000d0e0d7221 */ /* 0x000fc40000000100 */
[--C-:B------:R-:W-:Y:S01]  /*31d0*/  FFMA R15, R156, UR38, -R184.reuse ;  /* 0x000000269c0f7c23 */ /* 0x100fe200080008b8 */
[----:B------:R-:W-:-:S01]  /*31e0*/  FFMA R152, R152, UR38, -R184 ;  /* 0x0000002698987c23 */ /* 0x000fc200080008b8 */
[--C-:B------:R-:W-:Y:S01]  /*31f0*/  FFMA R16, R157, UR38, -R184.reuse ;  /* 0x000000269d107c23 */ /* 0x100fe200080008b8 */
[----:B------:R-:W-:-:S01]  /*3200*/  FFMA R12, R153, UR38, -R184 ;  /* 0x00000026990c7c23 */ /* 0x000fc200080008b8 */
[--C-:B------:R-:W-:Y:S01]  /*3210*/  FFMA R19, R164, UR38, -R184.reuse ;  /* 0x00000026a4137c23 */ /* 0x100fe200080008b8 */
[----:B------:R-:W-:Y:S01]  /*3220*/  FSETP.GEU.AND P2, PT, R15, -126, PT ;  /* 0xc2fc00000f00780b */ /* 0x000fe20003f4e000 */
[--C-:B------:R-:W-:Y:S01]  /*3230*/  FFMA R17, R160, UR38, -R184.reuse ;  /* 0x00000026a0117c23 */ /* 0x100fe200080008b8 */
[----:B------:R-:W-:Y:S01]  /*3240*/  FSETP.GEU.AND P4, PT, R152, -126, PT ;  /* 0xc2fc00009800780b */ /* 0x000fe20003f8e000 */
[--C-:B------:R-:W-:Y:S01]  /*3250*/  FFMA R20, R165, UR38, -R184.reuse ;  /* 0x00000026a5147c23 */ /* 0x100fe200080008b8 */
[----:B------:R-:W-:Y:S01]  /*3260*/  FSETP.GEU.AND P3, PT, R16, -126, PT ;  /* 0xc2fc00001000780b */ /* 0x000fe20003f6e000 */
[--C-:B------:R-:W-:Y:S01]  /*3270*/  FFMA R18, R161, UR38, -R184.reuse ;  /* 0x00000026a1127c23 */ /* 0x100fe200080008b8 */
[----:B------:R-:W-:Y:S01]  /*3280*/  FSETP.GEU.AND P5, PT, R12, -126, PT ;  /* 0xc2fc00000c00780b */ /* 0x000fe20003fae000 */
[--C-:B------:R-:W-:Y:S01]  /*3290*/  FFMA R22, R172, UR38, -R184.reuse ;  /* 0x00000026ac167c23 */ /* 0x100fe200080008b8 */
[----:B------:R-:W-:Y:S01]  /*32a0*/  FMNMX R21, R179, R4, !PT ;  /* 0x00000004b3157209 */ /* 0x000fe20007800000 */
[--C-:B------:R-:W-:Y:S01]  /*32b0*/  FFMA R153, R173, UR38, -R184.reuse ;  /* 0x00000026ad997c23 */ /* 0x100fe200080008b8 */
[----:B------:R-:W-:-:S01]  /*32c0*/  FFMA R23, R169, UR38, -R184 ;  /* 0x00000026a9177c23 */ /* 0x000fc200080008b8 */
[--C-:B------:R-:W-:Y:S01]  /*32d0*/  FFMA R180, R180, UR38, -R184.reuse ;  /* 0x00000026b4b47c23 */ /* 0x100fe200080008b8 */
[----:B------:R-:W-:Y:S01]  /*32e0*/  FMNMX R4, R182, R21, !PT ;  /* 0x00000015b6047209 */ /* 0x000fe20007800000 */
[----:B------:R-:W-:Y:S01]  /*32f0*/  @!P2 FMUL R15, R15, 0.5 ;  /* 0x3f0000000f0fa820 */ /* 0x000fe20000400000 */
[----:B------:R-:W-:-:S01]  /*3300*/  FFMA R21, R168, UR38, -R184 ;  /* 0x00000026a8157c23 */ /* 0x000fc200080008b8 */
[----:B------:R-:W-:Y:S01]  /*3310*/  @!P4 FMUL R152, R152, 0.5 ;  /* 0x3f0000009898c820 */ /* 0x000fe20000400000 */
[----:B------:R-:W-:Y:S01]  /*3320*/  FMNMX R4, R183, R4, !PT ;  /* 0x00000004b7047209 */ /* 0x000fe20007800000 */
[----:B------:R-:W-:Y:S01]  /*3330*/  @!P3 FMUL R16, R16, 0.5 ;  /* 0x3f0000001010b820 */ /* 0x000fe20000400000 */
[----:B------:R-:W-:-:S01]  /*3340*/  FFMA R176, R176, UR38, -R184 ;  /* 0x00000026b0b07c23 */ /* 0x000fc200080008b8 */
[----:B------:R-:W1:Y:S01]  /*3350*/  MUFU.EX2 R15, R15 ;  /* 0x0000000f000f7308 */ /* 0x000e620000000800 */
[----:B------:R-:W-:Y:S01]  /*3360*/  @!P5 FMUL R12, R12, 0.5 ;  /* 0x3f0000000c0cd820 */ /* 0x000fe20000400000 */
[----:B------:R-:W2:Y:S01]  /*3370*/  SHFL.BFLY PT, R157, R4, 0x1, 0x1f ;  /* 0x0c201f00049d7f89 */ /* 0x000ea200000e0000 */
[----:B------:R-:W-:-:S05]  /*3380*/  FFMA R181, R181, UR38, -R184 ;  /* 0x00000026b5b57c23 */ /* 0x000fca00080008b8 */
[----:B------:R-:W3:Y:S08]  /*3390*/  MUFU.EX2 R10, R152 ;  /* 0x00000098000a7308 */ /* 0x000ef00000000800 */
[----:B------:R-:W4:Y:S01]  /*33a0*/  MUFU.EX2 R16, R16 ;  /* 0x0000001000107308 */ /* 0x000f220000000800 */
[----:B-1----:R-:W-:Y:S01]  /*33b0*/  @!P2 FMUL R15, R15, R15 ;  /* 0x0000000f0f0fa220 */ /* 0x002fe20000400000 */
[----:B------:R-:W-:-:S06]  /*33c0*/  FSETP.GEU.AND P2, PT, R19, -126, PT ;  /* 0xc2fc00001300780b */ /* 0x000fcc0003f4e000 */
[----:B------:R-:W1:Y:S01]  /*33d0*/  MUFU.EX2 R12, R12 ;  /* 0x0000000c000c7308 */ /* 0x000e620000000800 */
[----:B---3--:R-:W-:Y:S01]  /*33e0*/  @!P4 FMUL R10, R10, R10 ;  /* 0x0000000a0a0ac220 */ /* 0x008fe20000400000 */
[----:B------:R-:W-:Y:S02]  /*33f0*/  FSETP.GEU.AND P4, PT, R17, -126, PT ;  /* 0xc2fc00001100780b */ /* 0x000fe40003f8e000 */
[----:B--2---:R-:W-:Y:S01]  /*3400*/  FMNMX R4, R4, R157, !PT ;  /* 0x0000009d04047209 */ /* 0x004fe20007800000 */
[----:B------:R-:W-:Y:S02]  /*3410*/  FFMA R157, R177, UR38, -R184 ;  /* 0x00000026b19d7c23 */ /* 0x000fe400080008b8 */
[----:B------:R-:W-:Y:S01]  /*3420*/  @!P2 FMUL R19, R19, 0.5 ;  /* 0x3f0000001313a820 */ /* 0x000fe20000400000 */
[----:B----4-:R-:W-:Y:S01]  /*3430*/  @!P3 FMUL R16, R16, R16 ;  /* 0x000000101010b220 */ /* 0x010fe20000400000 */
[----:B------:R-:W-:Y:S01]  /*3440*/  FSETP.GEU.AND P3, PT, R20, -126, PT ;  /* 0xc2fc00001400780b */ /* 0x000fe20003f6e000 */
[----:B------:R-:W2:Y:S03]  /*3450*/  SHFL.BFLY PT, R161, R4, 0x2, 0x1f ;  /* 0x0c401f0004a17f89 */ /* 0x000ea600000e0000 */
[----:B------:R-:W3:Y:S02]  /*3460*/  MUFU.EX2 R19, R19 ;  /* 0x0000001300137308 */ /* 0x000ee40000000800 */
[----:B------:R-:W-:Y:S01]  /*3470*/  @!P4 FMUL R17, R17, 0.5 ;  /* 0x3f0000001111c820 */ /* 0x000fe20000400000 */
[----:B-1----:R-:W-:Y:S01]  /*3480*/  @!P5 FMUL R12, R12, R12 ;  /* 0x0000000c0c0cd220 */ /* 0x002fe20000400000 */
[----:B------:R-:W-:-:S04]  /*3490*/  FSETP.GEU.AND P5, PT, R18, -126, PT ;  /* 0xc2fc00001200780b */ /* 0x000fc80003fae000 */
[----:B------:R-:W1:Y:S01]  /*34a0*/  MUFU.EX2 R17, R17 ;  /* 0x0000001100117308 */ /* 0x000e620000000800 */
[----:B------:R-:W-:-:S07]  /*34b0*/  @!P3 FMUL R20, R20, 0.5 ;  /* 0x3f0000001414b820 */ /* 0x000fce0000400000 */
[----:B------:R-:W4:Y:S01]  /*34c0*/  MUFU.EX2 R20, R20 ;  /* 0x0000001400147308 */ /* 0x000f220000000800 */
[----:B---3--:R-:W-:Y:S01]  /*34d0*/  @!P2 FMUL R19, R19, R19 ;  /* 0x000000131313a220 */ /* 0x008fe20000400000 */
[----:B------:R-:W-:Y:S01]  /*34e0*/  FSETP.GEU.AND P2, PT, R22, -126, PT ;  /* 0xc2fc00001600780b */ /* 0x000fe20003f4e000 */
[----:B------:R-:W-:Y:S01]  /*34f0*/  @!P5 FMUL R18, R18, 0.5 ;  /* 0x3f0000001212d820 */ /* 0x000fe20000400000 */
[----:B--2---:R-:W-:Y:S01]  /*3500*/  FMNMX R4, R4, R161, !PT ;  /* 0x000000a104047209 */ /* 0x004fe20007800000 */
[----:B-1----:R-:W-:Y:S01]  /*3510*/  @!P4 FMUL R17, R17, R17 ;  /* 0x000000111111c220 */ /* 0x002fe20000400000 */
[----:B------:R-:W-:-:S03]  /*3520*/  FSETP.GEU.AND P4, PT, R21, -126, PT ;  /* 0xc2fc00001500780b */ /* 0x000fc60003f8e000 */
[----:B------:R-:W1:Y:S06]  /*3530*/  MUFU.EX2 R18, R18 ;  /* 0x0000001200127308 */ /* 0x000e6c0000000800 */
[----:B------:R-:W-:Y:S01]  /*3540*/  @!P2 FMUL R22, R22, 0.5 ;  /* 0x3f0000001616a820 */ /* 0x000fe20000400000 */
[----:B----4-:R-:W-:Y:S01]  /*3550*/  @!P3 FMUL R20, R20, R20 ;  /* 0x000000141414b220 */ /* 0x010fe20000400000 */
[----:B------:R-:W-:-:S04]  /*3560*/  FSETP.GEU.AND P3, PT, R153, -126, PT ;  /* 0xc2fc00009900780b */ /* 0x000fc80003f6e000 */
[----:B------:R-:W2:Y:S01]  /*3570*/  MUFU.EX2 R22, R22 ;  /* 0x0000001600167308 */ /* 0x000ea20000000800 */
[----:B------:R-:W-:Y:S01]  /*3580*/  @!P4 FMUL R21, R21, 0.5 ;  /* 0x3f0000001515c820 */ /* 0x000fe20000400000 */
[----:B-1----:R-:W-:Y:S01]  /*3590*/  @!P5 FMUL R18, R18, R18 ;  /* 0x000000121212d220 */ /* 0x002fe20000400000 */
[----:B------:R-:W-:-:S05]  /*35a0*/  FSETP.GEU.AND P5, PT, R23, -126, PT ;  /* 0xc2fc00001700780b */ /* 0x000fca0003fae000 */
[----:B------:R-:W1:Y:S01]  /*35b0*/  MUFU.EX2 R21, R21 ;  /* 0x0000001500157308 */ /* 0x000e620000000800 */
[----:B------:R-:W-:-:S07]  /*35c0*/  @!P3 FMUL R153, R153, 0.5 ;  /* 0x3f0000009999b820 */ /* 0x000fce0000400000 */
[----:B------:R-:W3:Y:S01]  /*35d0*/  MUFU.EX2 R153, R153 ;  /* 0x0000009900997308 */ /* 0x000ee20000000800 */
[----:B--2---:R-:W-:Y:S01]  /*35e0*/  @!P2 FMUL R22, R22, R22 ;  /* 0x000000161616a220 */ /* 0x004fe20000400000 */
[----:B------:R-:W-:Y:S01]  /*35f0*/  FSETP.GEU.AND P2, PT, R180, -126, PT ;  /* 0xc2fc0000b400780b */ /* 0x000fe20003f4e000 */
[----:B------:R-:W-:Y:S01]  /*3600*/  @!P5 FMUL R23, R23, 0.5 ;  /* 0x3f0000001717d820 */ /* 0x000fe20000400000 */
[----:B-1----:R-:W-:Y:S01]  /*3610*/  @!P4 FMUL R21, R21, R21 ;  /* 0x000000151515c220 */ /* 0x002fe20000400000 */
[----:B------:R-:W-:-:S04]  /*3620*/  FSETP.GEU.AND P4, PT, R176, -126, PT ;  /* 0xc2fc0000b000780b */ /* 0x000fc80003f8e000 */
[----:B------:R-:W1:Y:S06]  /*3630*/  MUFU.EX2 R23, R23 ;  /* 0x0000001700177308 */ /* 0x000e6c0000000800 */
[----:B------:R-:W-:Y:S01]  /*3640*/  @!P2 FMUL R180, R180, 0.5 ;  /* 0x3f000000b4b4a820 */ /* 0x000fe20000400000 */
[----:B---3--:R-:W-:Y:S01]  /*3650*/  @!P3 FMUL R153, R153, R153 ;  /* 0x000000999999b220 */ /* 0x008fe20000400000 */
[C---:B------:R-:W-:Y:S02]  /*3660*/  FSETP.NEU.AND P3, PT, R4.reuse, -INF , PT ;  /* 0xff8000000400780b */ /* 0x040fe40003f6d000 */
[----:B------:R-:W2:Y:S02]  /*3670*/  MUFU.EX2 R156, R180 ;  /* 0x000000b4009c7308 */ /* 0x000ea40000000800 */
[----:B------:R-:W-:Y:S01]  /*3680*/  FSEL R172, R4, RZ, P3 ;  /* 0x000000ff04ac7208 */ /* 0x000fe20001800000 */
[----:B------:R-:W-:Y:S01]  /*3690*/  @!P4 FMUL R176, R176, 0.5 ;  /* 0x3f000000b0b0c820 */ /* 0x000fe20000400000 */
[----:B------:R-:W-:-:S03]  /*36a0*/  FSETP.GEU.AND P3, PT, R181, -126, PT ;  /* 0xc2fc0000b500780b */ /* 0x000fc60003f6e000 */
[----:B------:R-:W-:Y:S01]  /*36b0*/  FMUL R173, R172, UR38 ;  /* 0x00000026acad7c20 */ /* 0x000fe20008400000 */
[----:B------:R3:W4:Y:S01]  /*36c0*/  MUFU.EX2 R152, R176 ;  /* 0x000000b000987308 */ /* 0x0007220000000800 */
[----:B-1----:R-:W-:Y:S01]  /*36d0*/  @!P5 FMUL R23, R23, R23 ;  /* 0x000000171717d220 */ /* 0x002fe20000400000 */
[----:B------:R-:W-:Y:S01]  /*36e0*/  FSETP.GEU.AND P5, PT, R157, -126, PT ;  /* 0xc2fc00009d00780b */ /* 0x000fe20003fae000 */
[----:B------:R-:W-:-:S01]  /*36f0*/  FFMA R165, R158, UR38, -R173 ;  /* 0x000000269ea57c23 */ /* 0x000fc200080008ad */
[--C-:B------:R-:W-:Y:S01]  /*3700*/  FFMA R160, R154, UR38, -R173.reuse ;  /* 0x000000269aa07c23 */ /* 0x100fe200080008ad */
[----:B------:R-:W-:-:S01]  /*3710*/  FFMA R168, R159, UR38, -R173 ;  /* 0x000000269fa87c23 */ /* 0x000fc200080008ad */
[--C-:B------:R-:W-:Y:S01]  /*3720*/  FFMA R164, R155, UR38, -R173.reuse ;  /* 0x000000269ba47c23 */ /* 0x100fe200080008ad */
[----:B------:R-:W-:-:S01]  /*3730*/  FFMA R166, R166, UR38, -R173 ;  /* 0x00000026a6a67c23 */ /* 0x000fc200080008ad */
[----:B--2---:R-:W-:Y:S01]  /*3740*/  @!P2 FMUL R156, R156, R156 ;  /* 0x0000009c9c9ca220 */ /* 0x004fe20000400000 */
[----:B------:R-:W-:Y:S01]  /*3750*/  FSETP.GEU.AND P2, PT, R165, -126, PT ;  /* 0xc2fc0000a500780b */ /* 0x000fe20003f4e000 */
[----:B------:R-:W-:Y:S01]  /*3760*/  @!P3 FMUL R181, R181, 0.5 ;  /* 0x3f000000b5b5b820 */ /* 0x000fe20000400000 */
[----:B------:R-:W-:-:S01]  /*3770*/  FFMA R169, R162, UR38, -R173 ;  /* 0x00000026a2a97c23 */ /* 0x000fc200080008ad */
[--C-:B------:R-:W-:Y:S01]  /*3780*/  FFMA R167, R167, UR38, -R173.reuse ;  /* 0x00000026a7a77c23 */ /* 0x100fe200080008ad */
[----:B---3--:R-:W-:-:S01]  /*3790*/  FFMA R176, R163, UR38, -R173 ;  /* 0x00000026a3b07c23 */ /* 0x008fc200080008ad */
[----:B------:R-:W1:Y:S01]  /*37a0*/  MUFU.EX2 R161, R181 ;  /* 0x000000b500a17308 */ /* 0x000e620000000800 */
[----:B------:R-:W-:Y:S01]  /*37b0*/  @!P5 FMUL R157, R157, 0.5 ;  /* 0x3f0000009d9dd820 */ /* 0x000fe20000400000 */
[--C-:B------:R-:W-:Y:S01]  /*37c0*/  FFMA R175, R175, UR38, -R173.reuse ;  /* 0x00000026afaf7c23 */ /* 0x100fe200080008ad */
[----:B----4-:R-:W-:Y:S01]  /*37d0*/  @!P4 FMUL R152, R152, R152 ;  /* 0x000000989898c220 */ /* 0x010fe20000400000 */
[----:B------:R-:W-:Y:S01]  /*37e0*/  FSETP.GEU.AND P4, PT, R160, -126, PT ;  /* 0xc2fc0000a000780b */ /* 0x000fe20003f8e000 */
[----:B------:R-:W-:-:S01]  /*37f0*/  FFMA R171, R171, UR38, -R173 ;  /* 0x00000026abab7c23 */ /* 0x000fc200080008ad */
[--C-:B------:R-:W-:Y:S01]  /*3800*/  FFMA R170, R170, UR38, -R173.reuse ;  /* 0x00000026aaaa7c23 */ /* 0x100fe200080008ad */
[----:B------:R-:W-:-:S01]  /*3810*/  FFMA R182, R182, UR38, -R173 ;  /* 0x00000026b6b67c23 */ /* 0x000fc200080008ad */
[----:B------:R-:W-:Y:S01]  /*3820*/  @!P2 FMUL R165, R165, 0.5 ;  /* 0x3f000000a5a5a820 */ /* 0x000fe20000400000 */
[----:B------:R-:W2:Y:S01]  /*3830*/  MUFU.EX2 R157, R157 ;  /* 0x0000009d009d7308 */ /* 0x000ea20000000800 */
[----:B------:R-:W-:-:S01]  /*3840*/  FADD R180, -R172, R11 ;  /* 0x0000000bacb47221 */ /* 0x000fc20000000100 */
[----:B------:R-:W-:Y:S01]  /*3850*/  FADD R11, R10, R21 ;  /* 0x000000150a0b7221 */ /* 0x000fe20000000000 */
[----:B------:R-:W-:-:S01]  /*3860*/  FADD R172, R15, R22 ;  /* 0x000000160fac7221 */ /* 0x000fc20000000000 */
[----:B------:R-:W-:Y:S01]  /*3870*/  FADD R177, R19, R156 ;  /* 0x0000009c13b17221 */ /* 0x000fe20000000000 */
[----:B------:R-:W-:-:S01]  /*3880*/  FFMA R178, R178, UR38, -R173 ;  /* 0x00000026b2b27c23 */ /* 0x000fc200080008ad */
[----:B------:R-:W-:Y:S01]  /*3890*/  FFMA R183, R183, UR38, -R173 ;  /* 0x00000026b7b77c23 */ /* 0x000fe200080008ad */
[----:B------:R-:W-:Y:S01]  /*38a0*/  F2FP.SATFINITE.E4M3.F32.PACK_AB_MERGE_C R10, RZ, R10, RZ ;  /* 0x0000000aff0a723e */ /* 0x000fe200048070ff */
[----:B------:R-:W3:Y:S01]  /*38b0*/  MUFU.EX2 R158, R165 ;  /* 0x000000a5009e7308 */ /* 0x000ee20000000800 */
[----:B------:R-:W-:Y:S01]  /*38c0*/  @!P4 FMUL R160, R160, 0.5 ;  /* 0x3f000000a0a0c820 */ /* 0x000fe20000400000 */
[----:B-1----:R-:W-:Y:S01]  /*38d0*/  @!P3 FMUL R161, R161, R161 ;  /* 0x000000a1a1a1b220 */ /* 0x002fe20000400000 */
[----:B------:R-:W-:Y:S01]  /*38e0*/  FSETP.GEU.AND P3, PT, R168, -126, PT ;  /* 0xc2fc0000a800780b */ /* 0x000fe20003f6e000 */
[----:B------:R-:W-:Y:S01]  /*38f0*/  FADD R172, R172, R177 ;  /* 0x000000b1acac7221 */ /* 0x000fe20000000000 */
[----:B------:R-:W-:Y:S01]  /*3900*/  LOP3.LUT R10, R10, 0xff, RZ, 0xc0, !PT ;  /* 0x000000ff0a0a7812 */ /* 0x000fe200078ec0ff */
[----:B------:R-:W-:Y:S01]  /*3910*/  FMUL R180, R180, UR38 ;  /* 0x00000026b4b47c20 */ /* 0x000fe20008400000 */
[----:B------:R-:W-:Y:S01]  /*3920*/  F2FP.SATFINITE.E4M3.F32.PACK_AB_MERGE_C R21, RZ, R21, RZ ;  /* 0x00000015ff15723e */ /* 0x000fe200048070ff */
[----:B------:R-:W1:Y:S01]  /*3930*/  MUFU.EX2 R159, R160 ;  /* 0x000000a0009f7308 */ /* 0x000e620000000800 */
[----:B--2---:R-:W-:Y:S01]  /*3940*/  @!P5 FMUL R157, R157, R157 ;  /* 0x0000009d9d9dd220 */ /* 0x004fe20000400000 */
[----:B------:R-:W-:-:S02]  /*3950*/  FSETP.GEU.AND P5, PT, R164, -126, PT ;  /* 0xc2fc0000a400780b */ /* 0x000fc40003fae000 */
[----:B------:R-:W-:Y:S02]  /*3960*/  LOP3.LUT R21, R21, 0xff, RZ, 0xc0, !PT ;  /* 0x000000ff15157812 */ /* 0x000fe400078ec0ff */
[----:B------:R-:W-:Y:S02]  /*3970*/  F2FP.SATFINITE.E4M3.F32.PACK_AB_MERGE_C R19, RZ, R19, RZ ;  /* 0x00000013ff13723e */ /* 0x000fe400048070ff */
[----:B------:R-:W-:Y:S01]  /*3980*/  @!P3 FMUL R168, R168, 0.5 ;  /* 0x3f000000a8a8b820 */ /* 0x000fe20000400000 */
[----:B---3--:R-:W-:Y:S01]  /*3990*/  @!P2 FMUL R158, R158, R158 ;  /* 0x0000009e9e9ea220 */ /* 0x008fe20000400000 */
[----:B------:R-:W-:Y:S02]  /*39a0*/  FSETP.GEU.AND P2, PT, R166, -126, PT ;  /* 0xc2fc0000a600780b */ /* 0x000fe40003f4e000 */
[----:B------:R-:W2:Y:S01]  /*39b0*/  MUFU.EX2 R155, R168 ;  /* 0x000000a8009b7308 */ /* 0x000ea20000000800 */
[----:B------:R-:W-:Y:S02]  /*39c0*/  F2FP.SATFINITE.E4M3.F32.PACK_AB_MERGE_C R22, RZ, R22, RZ ;  /* 0x00000016ff16723e */ /* 0x000fe400048070ff */
[----:B------:R-:W-:Y:S01]  /*39d0*/  @!P5 FMUL R164, R164, 0.5 ;  /* 0x3f000000a4a4d820 */ /* 0x000fe20000400000 */
[----:B------:R-:W-:Y:S01]  /*39e0*/  LOP3.LUT R19, R19, 0xff, RZ, 0xc0, !PT ;  /* 0x000000ff13137812 */ /* 0x000fe200078ec0ff */
[----:B-1----:R-:W-:Y:S01]  /*39f0*/  @!P4 FMUL R159, R159, R159 ;  /* 0x0000009f9f9fc220 */ /* 0x002fe20000400000 */
[----:B------:R-:W-:-:S02]  /*3a00*/  FSETP.GEU.AND P4, PT, R169, -126, PT ;  /* 0xc2fc0000a900780b */ /* 0x000fc40003f8e000 */
[----:B------:R-:W1:Y:S01]  /*3a10*/  MUFU.EX2 R154, R164 ;  /* 0x000000a4009a7308 */ /* 0x000e620000000800 */
[----:B------:R-:W-:Y:S02]  /*3a20*/  F2FP.SATFINITE.E4M3.F32.PACK_AB_MERGE_C R156, RZ, R156, RZ ;  /* 0x0000009cff9c723e */ /* 0x000fe400048070ff */
[----:B------:R-:W-:Y:S01]  /*3a30*/  @!P2 FMUL R166, R166, 0.5 ;  /* 0x3f000000a6a6a820 */ /* 0x000fe20000400000 */
[----:B------:R-:W-:Y:S02]  /*3a40*/  LOP3.LUT R22, R22, 0xff, RZ, 0xc0, !PT ;  /* 0x000000ff16167812 */ /* 0x000fe400078ec0ff */
[----:B------:R-:W-:Y:S02]  /*3a50*/  LOP3.LUT R156, R156, 0xff, RZ, 0xc0, !PT ;  /* 0x000000ff9c9c7812 */ /* 0x000fe400078ec0ff */
[----:B------:R-:W3:Y:S01]  /*3a60*/  MUFU.EX2 R164, R166 ;  /* 0x000000a600a47308 */ /* 0x000ee20000000800 */
[----:B--2---:R-:W-:Y:S01]  /*3a70*/  @!P3 FMUL R155, R155, R155 ;  /* 0x0000009b9b9bb220 */ /* 0x004fe20000400000 */
[----:B------:R-:W-:Y:S01]  /*3a80*/  FSETP.GEU.AND P3, PT, R167, -126, PT ;  /* 0xc2fc0000a700780b */ /* 0x000fe20003f6e000 */
[----:B------:R-:W-:-:S05]  /*3a90*/  @!P4 FMUL R169, R169, 0.5 ;  /* 0x3f000000a9a9c820 */ /* 0x000fca0000400000 */
[----:B------:R2:W4:Y:S01]  /*3aa0*/  MUFU.EX2 R162, R169 ;  /* 0x000000a900a27308 */ /* 0x0005220000000800 */
[----:B-1----:R-:W-:Y:S01]  /*3ab0*/  @!P5 FMUL R154, R154, R154 ;  /* 0x0000009a9a9ad220 */ /* 0x002fe20000400000 */
[----:B------:R-:W-:-:S05]  /*3ac0*/  FSETP.GEU.AND P5, PT, R176, -126, PT ;  /* 0xc2fc0000b000780b */ /* 0x000fca0003fae000 */
[----:B------:R-:W-:Y:S01]  /*3ad0*/  @!P3 FMUL R167, R167, 0.5 ;  /* 0x3f000000a7a7b820 */ /* 0x000fe20000400000 */
[----:B--2---:R-:W-:-:S01]  /*3ae0*/  FFMA R169, R174, UR38, -R173 ;  /* 0x00000026aea97c23 */ /* 0x004fc200080008ad */
[----:B---3--:R-:W-:Y:S02]  /*3af0*/  @!P2 FMUL R164, R164, R164 ;  /* 0x000000a4a4a4a220 */ /* 0x008fe40000400000 */
[----:B------:R1:W2:Y:S01]  /*3b00*/  MUFU.EX2 R163, R167 ;  /* 0x000000a700a37308 */ /* 0x0002a20000000800 */
[----:B------:R-:W-:-:S01]  /*3b10*/  FADD R174, R16, R153 ;  /* 0x0000009910ae7221 */ /* 0x000fc20000000000 */
[----:B------:R-:W-:Y:S02]  /*3b20*/  F2FP.SATFINITE.E4M3.F32.PACK_AB_MERGE_C R16, RZ, R16, RZ ;  /* 0x00000010ff10723e */ /* 0x000fe400048070ff */
[----:B------:R-:W-:Y:S01]  /*3b30*/  FSETP.GEU.AND P2, PT, R169, -126, PT ;  /* 0xc2fc0000a900780b */ /* 0x000fe20003f4e000 */
[----:B------:R-:W-:Y:S01]  /*3b40*/  @!P5 FMUL R176, R176, 0.5 ;  /* 0x3f000000b0b0d820 */ /* 0x000fe20000400000 */
[----:B----4-:R-:W-:Y:S01]  /*3b50*/  @!P4 FMUL R162, R162, R162 ;  /* 0x000000a2a2a2c220 */ /* 0x010fe20000400000 */
[----:B------:R-:W-:-:S02]  /*3b60*/  FSETP.GEU.AND P4, PT, R170, -126, PT ;  /* 0xc2fc0000aa00780b */ /* 0x000fc40003f8e000 */
[----:B------:R3:W4:Y:S01]  /*3b70*/  MUFU.EX2 R160, R176 ;  /* 0x000000b000a07308 */ /* 0x0007220000000800 */
[----:B-1----:R-:W-:-:S01]  /*3b80*/  FFMA R167, R179, UR38, -R173 ;  /* 0x00000026b3a77c23 */ /* 0x002fc200080008ad */
[----:B------:R-:W-:Y:S01]  /*3b90*/  FADD R179, R20, R161 ;  /* 0x000000a114b37221 */ /* 0x000fe20000000000 */
[----:B------:R-:W-:Y:S02]  /*3ba0*/  F2FP.SATFINITE.E4M3.F32.PACK_AB_MERGE_C R20, RZ, R20, RZ ;  /* 0x00000014ff14723e */ /* 0x000fe400048070ff */
[----:B------:R-:W-:Y:S01]  /*3bb0*/  F2FP.SATFINITE.E4M3.F32.PACK_AB_MERGE_C R153, RZ, R153, RZ ;  /* 0x00000099ff99723e */ /* 0x000fe200048070ff */
[----:B------:R-:W-:-:S01]  /*3bc0*/  FADD R179, R174, R179 ;  /* 0x000000b3aeb37221 */ /* 0x000fc20000000000 */
[----:B------:R-:W-:Y:S01]  /*3bd0*/  LOP3.LUT R20, R20, 0xffff, RZ, 0xc0, !PT ;  /* 0x0000ffff14147812 */ /* 0x000fe200078ec0ff */
[----:B------:R-:W-:Y:S01]  /*3be0*/  @!P2 FMUL R169, R169, 0.5 ;  /* 0x3f000000a9a9a820 */ /* 0x000fe20000400000 */
[----:B--2---:R-:W-:Y:S01]  /*3bf0*/  @!P3 FMUL R163, R163, R163 ;  /* 0x000000a3a3a3b220 */ /* 0x004fe20000400000 */
[----:B------:R-:W-:Y:S01]  /*3c00*/  FSETP.GEU.AND P3, PT, R175, -126, PT ;  /* 0xc2fc0000af00780b */ /* 0x000fe20003f6e000 */
[----:B------:R-:W-:Y:S01]  /*3c10*/  @!P4 FMUL R170, R170, 0.5 ;  /* 0x3f000000aaaac820 */ /* 0x000fe20000400000 */
[----:B---3--:R-:W-:-:S01]  /*3c20*/  FADD R176, R17, R152 ;  /* 0x0000009811b07221 */ /* 0x008fc20000000000 */
[----:B------:R-:W-:Y:S01]  /*3c30*/  F2FP.SATFINITE.E4M3.F32.PACK_AB_MERGE_C R17, RZ, R17, RZ ;  /* 0x00000011ff11723e */ /* 0x000fe200048070ff */
[----:B------:R-:W1:Y:S01]  /*3c40*/  MUFU.EX2 R169, R169 ;  /* 0x000000a900a97308 */ /* 0x000e620000000800 */
[----:B------:R-:W-:Y:S01]  /*3c50*/  F2FP.SATFINITE.E4M3.F32.PACK_AB_MERGE_C R152, RZ, R152, RZ ;  /* 0x00000098ff98723e */ /* 0x000fe200048070ff */
[----:B------:R-:W-:Y:S01]  /*3c60*/  FADD R11, R11, R176 ;  /* 0x000000b00b0b7221 */ /* 0x000fe20000000000 */
[----:B----4-:R-:W-:Y:S01]  /*3c70*/  @!P5 FMUL R160, R160, R160 ;  /* 0x000000a0a0a0d220 */ /* 0x010fe20000400000 */
[----:B------:R-:W-:-:S02]  /*3c80*/  FSETP.GEU.AND P5, PT, R171, -126, PT ;  /* 0xc2fc0000ab00780b */ /* 0x000fc40003fae000 */
[----:B------:R-:W-:-:S01]  /*3c90*/  FADD R11, R11, R172 ;  /* 0x000000ac0b0b7221 */ /* 0x000fc20000000000 */
[----:B------:R-:W-:Y:S01]  /*3ca0*/  F2FP.SATFINITE.E4M3.F32.PACK_AB_MERGE_C R172, RZ, R15, RZ ;  /* 0x0000000fffac723e */ /* 0x000fe200048070ff */
[----:B------:R2:W3:Y:S01]  /*3cb0*/  MUFU.EX2 R168, R170 ;  /* 0x000000aa00a87308 */ /* 0x0004e20000000800 */
[----:B------:R-:W-:Y:S01]  /*3cc0*/  @!P3 FMUL R175, R175, 0.5 ;  /* 0x3f000000afafb820 */ /* 0x000fe20000400000 */
[----:B------:R-:W-:Y:S02]  /*3cd0*/  LOP3.LUT R17, R17, 0xff, RZ, 0xc0, !PT ;  /* 0x000000ff11117812 */ /* 0x000fe400078ec0ff */
[----:B------:R-:W-:Y:S02]  /*3ce0*/  LOP3.LUT R172, R172, 0xff, RZ, 0xc0, !PT ;  /* 0x000000ffacac7812 */ /* 0x000fe400078ec0ff */
[----:B------:R-:W-:Y:S02]  /*3cf0*/  F2FP.SATFINITE.E4M3.F32.PACK_AB_MERGE_C R161, RZ, R161, RZ ;  /* 0x000000a1ffa1723e */ /* 0x000fe400048070ff */
[----:B------:R4:W5:Y:S01]  /*3d00*/  MUFU.EX2 R166, R175 ;  /* 0x000000af00a67308 */ /* 0x0009620000000800 */
[----:B-1----:R-:W-:Y:S01]  /*3d10*/  @!P2 FMUL R169, R169, R169 ;  /* 0x000000a9a9a9a220 */ /* 0x002fe20000400000 */
[----:B------:R-:W-:Y:S01]  /*3d20*/  FSETP.GEU.AND P2, PT, R182, -126, PT ;  /* 0xc2fc0000b600780b */ /* 0x000fe20003f4e000 */
[----:B------:R-:W-:Y:S01]  /*3d30*/  @!P5 FMUL R171, R171, 0.5 ;  /* 0x3f000000ababd820 */ /* 0x000fe20000400000 */
[----:B--2---:R-:W-:Y:S01]  /*3d40*/  FADD R170, R12, R23 ;  /* 0x000000170caa7221 */ /* 0x004fe20000000000 */
[----:B------:R-:W-:Y:S01]  /*3d50*/  F2FP.SATFINITE.E4M3.F32.PACK_AB_MERGE_C R12, RZ, R12, RZ ;  /* 0x0000000cff0c723e */ /* 0x000fe200048070ff */
[----:B------:R-:W-:Y:S01]  /*3d60*/  FADD R176, R158, R169 ;  /* 0x000000a99eb07221 */ /* 0x000fe20000000000 */
[----:B------:R-:W-:Y:S01]  /*3d70*/  F2FP.SATFINITE.E4M3.F32.PACK_AB_MERGE_C R23, RZ, R23, RZ ;  /* 0x00000017ff17723e */ /* 0x000fe200048070ff */
[----:B------:R-:W1:Y:S01]  /*3d80*/  MUFU.EX2 R165, R171 ;  /* 0x000000ab00a57308 */ /* 0x000e620000000800 */
[----:B------:R-:W-:Y:S01]  /*3d90*/  LOP3.LUT R15, R12, 0xffff, RZ, 0xc0, !PT ;  /* 0x0000ffff0c0f7812 */ /* 0x000fe200078ec0ff */
[----:B---3--:R-:W-:Y:S01]  /*3da0*/  @!P4 FMUL R168, R168, R168 ;  /* 0x000000a8a8a8c220 */ /* 0x008fe20000400000 */
[----:B------:R-:W-:Y:S01]  /*3db0*/  FSETP.GEU.AND P4, PT, R178, -126, PT ;  /* 0xc2fc0000b200780b */ /* 0x000fe20003f8e000 */
[----:B----4-:R-:W-:Y:S01]  /*3dc0*/  FADD R175, R18, R157 ;  /* 0x0000009d12af7221 */ /* 0x010fe20000000000 */
[----:B------:R-:W-:Y:S01]  /*3dd0*/  PRMT R15, R15, 0x7604, R10 ;  /* 0x000076040f0f7816 */ /* 0x000fe2000000000a */
[----:B------:R-:W-:Y:S01]  /*3de0*/  FMUL R10, R13, UR38 ;  /* 0x000000260d0a7c20 */ /* 0x000fe20008400000 */
[----:B------:R-:W-:Y:S01]  /*3df0*/  @!P2 FMUL R182, R182, 0.5 ;  /* 0x3f000000b6b6a820 */ /* 0x000fe20000400000 */
[----:B------:R-:W-:Y:S01]  /*3e00*/  FADD R170, R170, R175 ;  /* 0x000000afaaaa7221 */ /* 0x000fe20000000000 */
[----:B-----5:R-:W-:Y:S01]  /*3e10*/  @!P3 FMUL R166, R166, R166 ;  /* 0x000000a6a6a6b220 */ /* 0x020fe20000400000 */
[----:B------:R-:W-:Y:S01]  /*3e20*/  FSETP.GEU.AND P3, PT, R183, -126, PT ;  /* 0xc2fc0000b700780b */ /* 0x000fe20003f6e000 */
[----:B------:R-:W2:Y:S01]  /*3e30*/  MUFU.EX2 R173, R182 ;  /* 0x000000b600ad7308 */ /* 0x000ea20000000800 */
[----:B------:R-:W-:-:S01]  /*3e40*/  FADD R174, R159, R168 ;  /* 0x000000a89fae7221 */ /* 0x000fc20000000000 */
[----:B------:R-:W-:Y:S01]  /*3e50*/  LOP3.LUT R12, R23, 0xffff, RZ, 0xc0, !PT ;  /* 0x0000ffff170c7812 */ /* 0x000fe200078ec0ff */
[----:B------:R-:W-:-:S01]  /*3e60*/  FADD R177, R155, R166 ;  /* 0x000000a69bb17221 */ /* 0x000fc20000000000 */
[----:B------:R-:W-:Y:S01]  /*3e70*/  F2FP.SATFINITE.E4M3.F32.PACK_AB_MERGE_C R159, RZ, R159, RZ ;  /* 0x0000009fff9f723e */ /* 0x000fe200048070ff */
[----:B------:R-:W-:Y:S01]  /*3e80*/  @!P4 FMUL R178, R178, 0.5 ;  /* 0x3f000000b2b2c820 */ /* 0x000fe20000400000 */
[----:B-1----:R-:W-:Y:S01]  /*3e90*/  @!P5 FMUL R165, R165, R165 ;  /* 0x000000a5a5a5d220 */ /* 0x002fe20000400000 */
[----:B------:R-:W-:Y:S01]  /*3ea0*/  FSETP.GEU.AND P5, PT, R167, -126, PT ;  /* 0xc2fc0000a700780b */ /* 0x000fe20003fae000 */
[----:B------:R-:W-:Y:S01]  /*3eb0*/  FADD R170, R170, R179 ;  /* 0x000000b3aaaa7221 */ /* 0x000fe20000000000 */
[----:B------:R-:W1:Y:S01]  /*3ec0*/  MUFU.EX2 R171, R178 ;  /* 0x000000b200ab7308 */ /* 0x000e620000000800 */
[----:B------:R-:W-:-:S01]  /*3ed0*/  FADD R175, R154, R165 ;  /* 0x000000a59aaf7221 */ /* 0x000fc20000000000 */
[----:B------:R-:W-:Y:S01]  /*3ee0*/  PRMT R21, R12, 0x7604, R21 ;  /* 0x000076040c157816 */ /* 0x000fe20000000015 */
[----:B------:R-:W-:Y:S01]  /*3ef0*/  @!P3 FMUL R183, R183, 0.5 ;  /* 0x3f000000b7b7b820 */ /* 0x000fe20000400000 */
[----:B------:R-:W-:Y:S01]  /*3f00*/  SHF.L.U32 R12, R159, 0x10, RZ ;  /* 0x000000109f0c7819 */ /* 0x000fe200000006ff */
[----:B------:R-:W-:-:S01]  /*3f10*/  FADD R11, R11, R170 ;  /* 0x000000aa0b0b7221 */ /* 0x000fc20000000000 */
[----:B------:R-:W-:Y:S01]  /*3f20*/  F2FP.SATFINITE.E4M3.F32.PACK_AB_MERGE_C R158, RZ, R158, RZ ;  /* 0x0000009eff9e723e */ /* 0x000fe200048070ff */
[----:B------:R-:W-:-:S02]  /*3f30*/  IMAD.MOV.U32 R23, RZ, RZ, 0x2130 ;  /* 0x00002130ff177424 */ /* 0x000fc400078e00ff */
[----:B--2---:R-:W-:Y:S01]  /*3f40*/  @!P2 FMUL R173, R173, R173 ;  /* 0x000000adadada220 */ /* 0x004fe20000400000 */
[----:B------:R-:W-:Y:S01]  /*3f50*/  FSETP.GEU.AND P2, PT, R10, -126, PT ;  /* 0xc2fc00000a00780b */ /* 0x000fe20003f4e000 */
[----:B------:R2:W3:Y:S01]  /*3f60*/  MUFU.EX2 R14, R183 ;  /* 0x000000b7000e7308 */ /* 0x0004e20000000800 */
[----:B------:R-:W-:Y:S01]  /*3f70*/  @!P5 FMUL R167, R167, 0.5 ;  /* 0x3f000000a7a7d820 */ /* 0x000fe20000400000 */
[----:B------:R-:W-:Y:S02]  /*3f80*/  F2FP.SATFINITE.E4M3.F32.PACK_AB_MERGE_C R154, RZ, R154, RZ ;  /* 0x0000009aff9a723e */ /* 0x000fe400048070ff */
[----:B------:R-:W-:Y:S02]  /*3f90*/  F2FP.SATFINITE.E4M3.F32.PACK_AB_MERGE_C R155, RZ, R155, RZ ;  /* 0x0000009bff9b723e */ /* 0x000fe400048070ff */
[----:B------:R-:W-:Y:S01]  /*3fa0*/  F2FP.SATFINITE.E4M3.F32.PACK_AB_MERGE_C R18, RZ, R18, RZ ;  /* 0x00000012ff12723e */ /* 0x000fe200048070ff */
[----:B-1----:R-:W-:Y:S01]  /*3fb0*/  @!P4 FMUL R171, R171, R171 ;  /* 0x000000abababc220 */ /* 0x002fe20000400000 */
[----:B------:R-:W1:Y:S01]  /*3fc0*/  MUFU.EX2 R167, R167 ;  /* 0x000000a700a77308 */ /* 0x000e620000000800 */
[----:B--2---:R-:W-:-:S01]  /*3fd0*/  FADD R183, R164, R173 ;  /* 0x000000ada4b77221 */ /* 0x004fc20000000000 */
[----:B------:R-:W-:Y:S01]  /*3fe0*/  LOP3.LUT R12, R15, 0xff0000, R12, 0xf8, !PT ;  /* 0x00ff00000f0c7812 */ /* 0x000fe200078ef80c */
[----:B------:R-:W-:-:S01]  /*3ff0*/  FADD R181, R162, R171 ;  /* 0x000000aba2b57221 */ /* 0x000fc20000000000 */
[----:B------:R-:W-:Y:S01]  /*4000*/  @!P2 FMUL R10, R10, 0.5 ;  /* 0x3f0000000a0aa820 */ /* 0x000fe20000400000 */
[----:B------:R-:W-:Y:S01]  /*4010*/  LOP3.LUT R154, R154, 0xffff, RZ, 0xc0, !PT ;  /* 0x0000ffff9a9a7812 */ /* 0x000fe200078ec0ff */
[----:B------:R-:W-:Y:S01]  /*4020*/  IMAD.U32 R15, R158, 0x10000, RZ ;  /* 0x000100009e0f7824 */ /* 0x000fe200078e00ff */
[----:B------:R-:W-:Y:S01]  /*4030*/  LOP3.LUT R155, R155, 0xffff, RZ, 0xc0, !PT ;  /* 0x0000ffff9b9b7812 */ /* 0x000fe200078ec0ff */
[----:B------:R-:W-:Y:S01]  /*4040*/  FADD R174, R174, R181 ;  /* 0x000000b5aeae7221 */ /* 0x000fe20000000000 */
[----:B---3--:R-:W-:Y:S01]  /*4050*/  @!P3 FMUL R14, R14, R14 ;  /* 0x0000000e0e0eb220 */ /* 0x008fe20000400000 */
[----:B------:R-:W2:Y:S01]  /*4060*/  MUFU.EX2 R10, R10 ;  /* 0x0000000a000a7308 */ /* 0x000ea20000000800 */
[----:B------:R-:W-:Y:S01]  /*4070*/  F2FP.SATFINITE.E4M3.F32.PACK_AB_MERGE_C R164, RZ, R164, RZ ;  /* 0x000000a4ffa4723e */ /* 0x000fe200048070ff */
[----:B------:R-:W-:Y:S01]  /*4080*/  FADD R183, R176, R183 ;  /* 0x000000b7b0b77221 */ /* 0x000fe20000000000 */
[----:B------:R-:W-:-:S01]  /*4090*/  FADD R182, R163, R14 ;  /* 0x0000000ea3b67221 */ /* 0x000fc20000000000 */
[----:B------:R-:W-:-:S02]  /*40a0*/  F2FP.SATFINITE.E4M3.F32.PACK_AB_MERGE_C R168, RZ, R168, RZ ;  /* 0x000000a8ffa8723e */ /* 0x000fc400048070ff */
[----:B------:R-:W-:Y:S01]  /*40b0*/  F2FP.SATFINITE.E4M3.F32.PACK_AB_MERGE_C R163, RZ, R163, RZ ;  /* 0x000000a3ffa3723e */ /* 0x000fe200048070ff */
[----:B-1----:R-:W-:Y:S01]  /*40c0*/  @!P5 FMUL R167, R167, R167 ;  /* 0x000000a7a7a7d220 */ /* 0x002fe20000400000 */
[----:B------:R-:W-:-:S01]  /*40d0*/  FADD R182, R177, R182 ;  /* 0x000000b6b1b67221 */ /* 0x000fc20000000000 */
[----:B------:R-:W-:Y:S01]  /*40e0*/  LOP3.LUT R177, R16, 0xffff, RZ, 0xc0, !PT ;  /* 0x0000ffff10b17812 */ /* 0x000fe200078ec0ff */
[----:B------:R-:W-:Y:S02]  /*40f0*/  IMAD.SHL.U32 R16, R155, 0x1000000, RZ ;  /* 0x010000009b107824 */ /* 0x000fe400078e00ff */
[----:B------:R-:W-:Y:S01]  /*4100*/  FADD R178, R160, R167 ;  /* 0x000000a7a0b27221 */ /* 0x000fe20000000000 */
[----:B------:R-:W-:Y:S01]  /*4110*/  F2FP.SATFINITE.E4M3.F32.PACK_AB_MERGE_C R165, RZ, R165, RZ ;  /* 0x000000a5ffa5723e */ /* 0x000fe200048070ff */
[----:B------:R-:W-:Y:S01]  /*4120*/  FADD R174, R174, R183 ;  /* 0x000000b7aeae7221 */ /* 0x000fe20000000000 */
[----:B------:R-:W-:Y:S01]  /*4130*/  PRMT R172, R177, 0x7604, R172 ;  /* 0x00007604b1ac7816 */ /* 0x000fe200000000ac */
[----:B------:R-:W-:Y:S01]  /*4140*/  FADD R175, R175, R178 ;  /* 0x000000b2afaf7221 */ /* 0x000fe20000000000 */
[----:B------:R-:W-:Y:S01]  /*4150*/  LOP3.LUT R18, R18, 0xffff, RZ, 0xc0, !PT ;  /* 0x0000ffff12127812 */ /* 0x000fe200078ec0ff */
[----:B--2---:R-:W-:Y:S01]  /*4160*/  @!P2 FMUL R10, R10, R10 ;  /* 0x0000000a0a0aa220 */ /* 0x004fe20000400000 */
[----:B------:R-:W-:Y:S01]  /*4170*/  F2FP.SATFINITE.E4M3.F32.PACK_AB_MERGE_C R157, RZ, R157, RZ ;  /* 0x0000009dff9d723e */ /* 0x000fe200048070ff */
[----:B------:R-:W-:Y:S01]  /*4180*/  FADD R175, R175, R182 ;  /* 0x000000b6afaf7221 */ /* 0x000fe20000000000 */
[----:B------:R-:W-:Y:S01]  /*4190*/  F2FP.SATFINITE.E4M3.F32.PACK_AB_MERGE_C R162, RZ, R162, RZ ;  /* 0x000000a2ffa2723e */ /* 0x000fe200048070ff */
[----:B------:R-:W-:Y:S01]  /*41a0*/  FFMA R7, R10, R7, R11 ;  /* 0x000000070a077223 */ /* 0x000fe2000000000b */
[----:B------:R-:W-:Y:S01]  /*41b0*/  F2FP.SATFINITE.E4M3.F32.PACK_AB_MERGE_C R169, RZ, R169, RZ ;  /* 0x000000a9ffa9723e */ /* 0x000fe200048070ff */
[----:B------:R-:W-:Y:S01]  /*41c0*/  FADD R174, R174, R175 ;  /* 0x000000afaeae7221 */ /* 0x000fe20000000000 */
[----:B------:R-:W-:Y:S01]  /*41d0*/  F2FP.SATFINITE.E4M3.F32.PACK_AB_MERGE_C R160, RZ, R160, RZ ;  /* 0x000000a0ffa0723e */ /* 0x000fe200048070ff */
[----:B------:R-:W-:Y:S01]  /*41e0*/  FMUL R24, R24, R10 ;  /* 0x0000000a18187220 */ /* 0x000fe20000400000 */
[----:B------:R-:W-:Y:S01]  /*41f0*/  F2FP.SATFINITE.E4M3.F32.PACK_AB_MERGE_C R166, RZ, R166, RZ ;  /* 0x000000a6ffa6723e */ /* 0x000fe200048070ff */
[----:B------:R-:W-:Y:S01]  /*4200*/  IMAD.U32 R169, R169, 0x10000, RZ ;  /* 0x00010000a9a97824 */ /* 0x000fe200078e00ff */
[----:B------:R-:W-:Y:S01]  /*4210*/  LOP3.LUT R153, R153, 0xffff, RZ, 0xc0, !PT ;  /* 0x0000ffff99997812 */ /* 0x000fe200078ec0ff */
[-C--:B------:R-:W-:Y:S01]  /*4220*/  FMUL R25, R25, R10.reuse ;  /* 0x0000000a19197220 */ /* 0x080fe20000400000 */
[----:B------:R-:W-:Y:S01]  /*4230*/  SHF.L.U32 R11, R154, 0x18, RZ ;  /* 0x000000189a0b7819 */ /* 0x000fe200000006ff */
[-C--:B------:R-:W-:Y:S01]  /*4240*/  FMUL R28, R28, R10.reuse ;  /* 0x0000000a1c1c7220 */ /* 0x080fe20000400000 */
[----:B------:R-:W-:Y:S01]  /*4250*/  PRMT R19, R20, 0x7604, R19 ;  /* 0x0000760414137816 */ /* 0x000fe20000000013 */
[-C--:B------:R-:W-:Y:S01]  /*4260*/  FMUL R29, R29, R10.reuse ;  /* 0x0000000a1d1d7220 */ /* 0x080fe20000400000 */
[----:B------:R-:W-:Y:S01]  /*4270*/  SHF.L.U32 R164, R164, 0x10, RZ ;  /* 0x00000010a4a47819 */ /* 0x000fe200000006ff */
[-C--:B------:R-:W-:Y:S01]  /*4280*/  FMUL R32, R32, R10.reuse ;  /* 0x0000000a20207220 */ /* 0x080fe20000400000 */
[----:B------:R-:W-:Y:S01]  /*4290*/  SHF.L.U32 R168, R168, 0x10, RZ ;  /* 0x00000010a8a87819 */ /* 0x000fe200000006ff */
[-C--:B------:R-:W-:Y:S01]  /*42a0*/  FMUL R33, R33, R10.reuse ;  /* 0x0000000a21217220 */ /* 0x080fe20000400000 */
[----:B------:R-:W-:Y:S01]  /*42b0*/  LOP3.LUT R163, R163, 0xffff, RZ, 0xc0, !PT ;  /* 0x0000ffffa3a37812 */ /* 0x000fe200078ec0ff */
[-C--:B------:R-:W-:Y:S01]  /*42c0*/  FMUL R36, R36, R10.reuse ;  /* 0x0000000a24247220 */ /* 0x080fe20000400000 */
[----:B------:R-:W-:Y:S01]  /*42d0*/  LOP3.LUT R165, R165, 0xffff, RZ, 0xc0, !PT ;  /* 0x0000ffffa5a57812 */ /* 0x000fe200078ec0ff */
[-C--:B------:R-:W-:Y:S01]  /*42e0*/  FMUL R37, R37, R10.reuse ;  /* 0x0000000a25257220 */ /* 0x080fe20000400000 */
[----:B------:R-:W-:Y:S01]  /*42f0*/  PRMT R17, R18, 0x7604, R17 ;  /* 0x0000760412117816 */ /* 0x000fe20000000011 */
[-C--:B------:R-:W-:Y:S01]  /*4300*/  FMUL R40, R40, R10.reuse ;  /* 0x0000000a28287220 */ /* 0x080fe20000400000 */
[----:B------:R-:W-:Y:S01]  /*4310*/  LOP3.LUT R152, R152, 0xff, RZ, 0xc0, !PT ;  /* 0x000000ff98987812 */ /* 0x000fe200078ec0ff */
[-C--:B------:R-:W-:Y:S01]  /*4320*/  FMUL R41, R41, R10.reuse ;  /* 0x0000000a29297220 */ /* 0x080fe20000400000 */
[----:B------:R-:W-:Y:S01]  /*4330*/  LOP3.LUT R157, R157, 0xffff, RZ, 0xc0, !PT ;  /* 0x0000ffff9d9d7812 */ /* 0x000fe200078ec0ff */
[-C--:B------:R-:W-:Y:S01]  /*4340*/  FMUL R44, R44, R10.reuse ;  /* 0x0000000a2c2c7220 */ /* 0x080fe20000400000 */
[----:B------:R-:W-:Y:S01]  /*4350*/  LOP3.LUT R161, R161, 0xffff, RZ, 0xc0, !PT ;  /* 0x0000ffffa1a17812 */ /* 0x000fe200078ec0ff */
[-C--:B------:R-:W-:Y:S01]  /*4360*/  FMUL R45, R45, R10.reuse ;  /* 0x0000000a2d2d7220 */ /* 0x080fe20000400000 */
[----:B------:R-:W-:Y:S01]  /*4370*/  LOP3.LUT R15, R172, 0xff0000, R15, 0xf8, !PT ;  /* 0x00ff0000ac0f7812 */ /* 0x000fe200078ef80f */
[-C--:B------:R-:W-:Y:S01]  /*4380*/  FMUL R48, R48, R10.reuse ;  /* 0x0000000a30307220 */ /* 0x080fe20000400000 */
[----:B------:R-:W-:Y:S01]  /*4390*/  SHF.L.U32 R162, R162, 0x10, RZ ;  /* 0x00000010a2a27819 */ /* 0x000fe200000006ff */
[-C--:B------:R-:W-:Y:S01]  /*43a0*/  FMUL R49, R49, R10.reuse ;  /* 0x0000000a31317220 */ /* 0x080fe20000400000 */
[----:B------:R-:W-:Y:S01]  /*43b0*/  F2FP.SATFINITE.E4M3.F32.PACK_AB_MERGE_C R171, RZ, R171, RZ ;  /* 0x000000abffab723e */ /* 0x000fe200048070ff */
[-C--:B------:R-:W-:Y:S01]  /*43c0*/  FMUL R52, R52, R10.reuse ;  /* 0x0000000a34347220 */ /* 0x080fe20000400000 */
[----:B------:R-:W-:Y:S01]  /*43d0*/  F2FP.SATFINITE.E4M3.F32.PACK_AB_MERGE_C R173, RZ, R173, RZ ;  /* 0x000000adffad723e */ /* 0x000fe200048070ff */
[-C--:B------:R-:W-:Y:S01]  /*43e0*/  FMUL R53, R53, R10.reuse ;  /* 0x0000000a35357220 */ /* 0x080fe20000400000 */
[----:B------:R-:W-:Y:S01]  /*43f0*/  LOP3.LUT R160, R160, 0xffff, RZ, 0xc0, !PT ;  /* 0x0000ffffa0a07812 */ /* 0x000fe200078ec0ff */
[-C--:B------:R-:W-:Y:S01]  /*4400*/  FMUL R56, R56, R10.reuse ;  /* 0x0000000a38387220 */ /* 0x080fe20000400000 */
[----:B------:R-:W-:Y:S01]  /*4410*/  F2FP.SATFINITE.E4M3.F32.PACK_AB_MERGE_C R167, RZ, R167, RZ ;  /* 0x000000a7ffa7723e */ /* 0x000fe200048070ff */
[----:B------:R-:W-:Y:S01]  /*4420*/  FMUL R57, R57, R10 ;  /* 0x0000000a39397220 */ /* 0x000fe20000400000 */
[----:B------:R-:W-:Y:S01]  /*4430*/  F2FP.SATFINITE.E4M3.F32.PACK_AB_MERGE_C R14, RZ, R14, RZ ;  /* 0x0000000eff0e723e */ /* 0x000fe200048070ff */
[-C--:B------:R-:W-:Y:S01]  /*4440*/  FMUL R60, R60, R10.reuse ;  /* 0x0000000a3c3c7220 */ /* 0x080fe20000400000 */
[----:B------:R-:W-:Y:S01]  /*4450*/  LOP3.LUT R166, R166, 0xffff, RZ, 0xc0, !PT ;  /* 0x0000ffffa6a67812 */ /* 0x000fe200078ec0ff */
[-C--:B------:R-:W-:Y:S01]  /*4460*/  FMUL R61, R61, R10.reuse ;  /* 0x0000000a3d3d7220 */ /* 0x080fe20000400000 */
[----:B------:R-:W-:Y:S01]  /*4470*/  PRMT R22, R153, 0x7604, R22 ;  /* 0x0000760499167816 */ /* 0x000fe20000000016 */
[-C--:B------:R-:W-:Y:S01]  /*4480*/  FMUL R64, R64, R10.reuse ;  /* 0x0000000a40407220 */ /* 0x080fe20000400000 */
[----:B------:R-:W-:Y:S01]  /*4490*/  LOP3.LUT R11, R12, R11, RZ, 0xfc, !PT ;  /* 0x0000000b0c0b7212 */ /* 0x000fe200078efcff */
[-C--:B------:R-:W-:Y:S01]  /*44a0*/  FMUL R65, R65, R10.reuse ;  /* 0x0000000a41417220 */ /* 0x080fe20000400000 */
[----:B------:R-:W-:Y:S01]  /*44b0*/  LOP3.LUT R19, R19, 0xff0000, R164, 0xf8, !PT ;  /* 0x00ff000013137812 */ /* 0x000fe200078ef8a4 */
[-C--:B------:R-:W-:Y:S01]  /*44c0*/  FMUL R68, R68, R10.reuse ;  /* 0x0000000a44447220 */ /* 0x080fe20000400000 */
[----:B------:R-:W-:Y:S01]  /*44d0*/  LOP3.LUT R21, R21, 0xff0000, R168, 0xf8, !PT ;  /* 0x00ff000015157812 */ /* 0x000fe200078ef8a8 */
[-C--:B------:R-:W-:Y:S01]  /*44e0*/  FMUL R69, R69, R10.reuse ;  /* 0x0000000a45457220 */ /* 0x080fe20000400000 */
[----:B------:R-:W-:Y:S01]  /*44f0*/  SHF.L.U32 R18, R163, 0x18, RZ ;  /* 0x00000018a3127819 */ /* 0x000fe200000006ff */
[-C--:B------:R-:W-:Y:S01]  /*4500*/  FMUL R72, R72, R10.reuse ;  /* 0x0000000a48487220 */ /* 0x080fe20000400000 */
[----:B------:R-:W-:Y:S01]  /*4510*/  SHF.L.U32 R12, R165, 0x18, RZ ;  /* 0x00000018a50c7819 */ /* 0x000fe200000006ff */
[-C--:B------:R-:W-:Y:S01]  /*4520*/  FMUL R73, R73, R10.reuse ;  /* 0x0000000a49497220 */ /* 0x080fe20000400000 */
[----:B------:R-:W-:Y:S01]  /*4530*/  PRMT R152, R157, 0x7604, R152 ;  /* 0x000076049d987816 */ /* 0x000fe20000000098 */
[-C--:B------:R-:W-:Y:S01]  /*4540*/  FMUL R76, R76, R10.reuse ;  /* 0x0000000a4c4c7220 */ /* 0x080fe20000400000 */
[----:B------:R-:W-:Y:S01]  /*4550*/  PRMT R156, R161, 0x7604, R156 ;  /* 0x00007604a19c7816 */ /* 0x000fe2000000009c */
[-C--:B------:R-:W-:Y:S01]  /*4560*/  FMUL R77, R77, R10.reuse ;  /* 0x0000000a4d4d7220 */ /* 0x080fe20000400000 */
[----:B------:R-:W-:Y:S01]  /*4570*/  LOP3.LUT R17, R17, 0xff0000, R162, 0xf8, !PT ;  /* 0x00ff000011117812 */ /* 0x000fe200078ef8a2 */
[-C--:B------:R-:W-:Y:S01]  /*4580*/  FMUL R80, R80, R10.reuse ;  /* 0x0000000a50507220 */ /* 0x080fe20000400000 */
[----:B------:R-:W-:Y:S01]  /*4590*/  SHF.L.U32 R171, R171, 0x10, RZ ;  /* 0x00000010abab7819 */ /* 0x000fe200000006ff */
[-C--:B------:R-:W-:Y:S01]  /*45a0*/  FMUL R81, R81, R10.reuse ;  /* 0x0000000a51517220 */ /* 0x080fe20000400000 */
[----:B------:R-:W-:Y:S01]  /*45b0*/  SHF.L.U32 R173, R173, 0x10, RZ ;  /* 0x00000010adad7819 */ /* 0x000fe200000006ff */
[-C--:B------:R-:W-:Y:S01]  /*45c0*/  FMUL R84, R84, R10.reuse ;  /* 0x0000000a54547220 */ /* 0x080fe20000400000 */
[----:B------:R-:W-:Y:S01]  /*45d0*/  SHF.L.U32 R160, R160, 0x18, RZ ;  /* 0x00000018a0a07819 */ /* 0x000fe200000006ff */
[----:B------:R-:W-:Y:S01]  /*45e0*/  FMUL R85, R85, R10 ;  /* 0x0000000a55557220 */ /* 0x000fe20000400000 */
[----:B------:R-:W-:Y:S01]  /*45f0*/  LOP3.LUT R16, R15, R16, RZ, 0xfc, !PT ;  /* 0x000000100f107212 */ /* 0x000fe200078efcff */
[----:B------:R-:W-:Y:S01]  /*4600*/  IMAD.SHL.U32 R15, R166, 0x1000000, RZ ;  /* 0x01000000a60f7824 */ /* 0x000fe200078e00ff */
[----:B------:R-:W-:Y:S01]  /*4610*/  LOP3.LUT R167, R167, 0xffff, RZ, 0xc0, !PT ;  /* 0x0000ffffa7a77812 */ /* 0x000fe200078ec0ff */
[-C--:B------:R-:W-:Y:S01]  /*4620*/  FMUL R88, R88, R10.reuse ;  /* 0x0000000a58587220 */ /* 0x080fe20000400000 */
[----:B------:R-:W-:Y:S01]  /*4630*/  LOP3.LUT R14, R14, 0xffff, RZ, 0xc0, !PT ;  /* 0x0000ffff0e0e7812 */ /* 0x000fe200078ec0ff */
[-C--:B------:R-:W-:Y:S01]  /*4640*/  FMUL R89, R89, R10.reuse ;  /* 0x0000000a59597220 */ /* 0x080fe20000400000 */
[----:B------:R-:W-:Y:S01]  /*4650*/  LOP3.LUT R22, R22, 0xff0000, R169, 0xf8, !PT ;  /* 0x00ff000016167812 */ /* 0x000fe200078ef8a9 */
[----:B------:R-:W-:Y:S01]  /*4660*/  FMUL R92, R92, R10 ;  /* 0x0000000a5c5c7220 */ /* 0x000fe20000400000 */
[----:B------:R-:W-:Y:S01]  /*4670*/  LOP3.LUT R18, R19, R18, RZ, 0xfc, !PT ;  /* 0x0000001213127212 */ /* 0x000fe200078efcff */
[----:B------:R-:W-:Y:S01]  /*4680*/  FMUL R93, R93, R10 ;  /* 0x0000000a5d5d7220 */ /* 0x000fe20000400000 */
[----:B------:R-:W-:Y:S01]  /*4690*/  LOP3.LUT R12, R21, R12, RZ, 0xfc, !PT ;  /* 0x0000000c150c7212 */ /* 0x000fe200078efcff */
[-C--:B------:R-:W-:Y:S01]  /*46a0*/  FMUL R96, R96, R10.reuse ;  /* 0x0000000a60607220 */ /* 0x080fe20000400000 */
[----:B------:R-:W-:Y:S01]  /*46b0*/  FSETP.GEU.AND P3, PT, R180, -126, PT ;  /* 0xc2fc0000b400780b */ /* 0x000fe20003f6e000 */
[-C--:B------:R-:W-:Y:S01]  /*46c0*/  FMUL R97, R97, R10.reuse ;  /* 0x0000000a61617220 */ /* 0x080fe20000400000 */
[----:B------:R-:W-:Y:S01]  /*46d0*/  LOP3.LUT R152, R152, 0xff0000, R171, 0xf8, !PT ;  /* 0x00ff000098987812 */ /* 0x000fe200078ef8ab */
[-C--:B------:R-:W-:Y:S01]  /*46e0*/  FMUL R100, R100, R10.reuse ;  /* 0x0000000a64647220 */ /* 0x080fe20000400000 */
[----:B------:R-:W-:Y:S01]  /*46f0*/  LOP3.LUT R156, R156, 0xff0000, R173, 0xf8, !PT ;  /* 0x00ff00009c9c7812 */ /* 0x000fe200078ef8ad */
[----:B------:R-:W-:Y:S01]  /*4700*/  FMUL R101, R101, R10 ;  /* 0x0000000a65657220 */ /* 0x000fe20000400000 */
[----:B------:R-:W-:Y:S01]  /*4710*/  LOP3.LUT R17, R17, R160, RZ, 0xfc, !PT ;  /* 0x000000a011117212 */ /* 0x000fe200078efcff */
[-C--:B------:R-:W-:Y:S01]  /*4720*/  FMUL R104, R104, R10.reuse ;  /* 0x0000000a68687220 */ /* 0x080fe20000400000 */
[----:B------:R-:W-:Y:S01]  /*4730*/  SHF.L.U32 R167, R167, 0x18, RZ ;  /* 0x00000018a7a77819 */ /* 0x000fe200000006ff */
[-C--:B------:R-:W-:Y:S01]  /*4740*/  FMUL R105, R105, R10.reuse ;  /* 0x0000000a69697220 */ /* 0x080fe20000400000 */
[----:B------:R-:W-:Y:S01]  /*4750*/  SHF.L.U32 R19, R14, 0x18, RZ ;  /* 0x000000180e137819 */ /* 0x000fe200000006ff */
[-C--:B------:R-:W-:Y:S01]  /*4760*/  FMUL R108, R108, R10.reuse ;  /* 0x0000000a6c6c7220 */ /* 0x080fe20000400000 */
[----:B------:R-:W-:Y:S01]  /*4770*/  MOV R21, 0x3021 ;  /* 0x0000302100157802 */ /* 0x000fe20000000f00 */
[----:B------:R-:W-:Y:S01]  /*4780*/  @!P3 FMUL R180, R180, 0.5 ;  /* 0x3f000000b4b4b820 */ /* 0x000fe20000400000 */
[----:B------:R-:W-:Y:S01]  /*4790*/  LOP3.LUT R15, R22, R15, RZ, 0xfc, !PT ;  /* 0x0000000f160f7212 */ /* 0x000fe200078efcff */
[----:B------:R-:W-:Y:S01]  /*47a0*/  FMUL R109, R109, R10 ;  /* 0x0000000a6d6d7220 */ /* 0x000fe20000400000 */
[----:B------:R-:W-:Y:S01]  /*47b0*/  SEL R14, R16, R11, P6 ;  /* 0x0000000b100e7207 */ /* 0x000fe20003000000 */
[----:B------:R-:W1:Y:S01]  /*47c0*/  MUFU.EX2 R13, R180 ;  /* 0x000000b4000d7308 */ /* 0x000e620000000800 */
[----:B------:R-:W-:Y:S01]  /*47d0*/  SEL R11, R11, R16, P6 ;  /* 0x000000100b0b7207 */ /* 0x000fe20003000000 */
[-C--:B------:R-:W-:Y:S01]  /*47e0*/  FMUL R112, R112, R10.reuse ;  /* 0x0000000a70707220 */ /* 0x080fe20000400000 */
[----:B------:R-:W-:Y:S01]  /*47f0*/  LOP3.LUT R152, R152, R167, RZ, 0xfc, !PT ;  /* 0x000000a798987212 */ /* 0x000fe200078efcff */
[-C--:B------:R-:W-:Y:S01]  /*4800*/  FMUL R113, R113, R10.reuse ;  /* 0x0000000a71717220 */ /* 0x080fe20000400000 */
[----:B------:R-:W-:Y:S01]  /*4810*/  LOP3.LUT R19, R156, R19, RZ, 0xfc, !PT ;  /* 0x000000139c137212 */ /* 0x000fe200078efcff */
[----:B------:R-:W-:Y:S01]  /*4820*/  FMUL R116, R116, R10 ;  /* 0x0000000a74747220 */ /* 0x000fe20000400000 */
[----:B------:R-:W-:Y:S01]  /*4830*/  SHF.R.U32.HI R21, RZ, R0, R21 ;  /* 0x00000000ff157219 */ /* 0x000fe20000011615 */
[-C--:B------:R-:W-:Y:S01]  /*4840*/  FMUL R117, R117, R10.reuse ;  /* 0x0000000a75757220 */ /* 0x080fe20000400000 */
[----:B------:R-:W-:Y:S01]  /*4850*/  SEL R16, R18, R17, P6 ;  /* 0x0000001112107207 */ /* 0x000fe20003000000 */
[----:B------:R-:W-:Y:S01]  /*4860*/  FMUL R120, R120, R10 ;  /* 0x0000000a78787220 */ /* 0x000fe20000400000 */
[----:B------:R-:W-:Y:S01]  /*4870*/  SHF.R.U32.HI R20, RZ, R0, R23 ;  /* 0x00000000ff147219 */ /* 0x000fe20000011617 */
[----:B------:R-:W-:Y:S01]  /*4880*/  FMUL R121, R121, R10 ;  /* 0x0000000a79797220 */ /* 0x000fe20000400000 */
[----:B------:R-:W-:Y:S01]  /*4890*/  SEL R17, R17, R18, P6 ;  /* 0x0000001211117207 */ /* 0x000fe20003000000 */
[----:B------:R-:W-:Y:S01]  /*48a0*/  FMUL R124, R124, R10 ;  /* 0x0000000a7c7c7220 */ /* 0x000fe20000400000 */
[----:B------:R-:W-:Y:S01]  /*48b0*/  SEL R18, R15, R12, P6 ;  /* 0x0000000c0f127207 */ /* 0x000fe20003000000 */
[-C--:B------:R-:W-:Y:S01]  /*48c0*/  FMUL R125, R125, R10.reuse ;  /* 0x0000000a7d7d7220 */ /* 0x080fe20000400000 */
[----:B------:R-:W-:Y:S01]  /*48d0*/  SEL R12, R12, R15, P6 ;  /* 0x0000000f0c0c7207 */ /* 0x000fe20003000000 */
[----:B-1----:R-:W-:Y:S01]  /*48e0*/  @!P3 FMUL R13, R13, R13 ;  /* 0x0000000d0d0db220 */ /* 0x002fe20000400000 */
[----:B------:R-:W-:Y:S01]  /*48f0*/  LOP3.LUT R23, R21, 0xf, RZ, 0xc0, !PT ;  /* 0x0000000f15177812 */ /* 0x000fe200078ec0ff */
[----:B------:R-:W-:Y:S01]  /*4900*/  FMUL R128, R128, R10 ;  /* 0x0000000a80807220 */ /* 0x000fe20000400000 */
[----:B------:R-:W-:Y:S01]  /*4910*/  SEL R15, R19, R152, P6 ;  /* 0x00000098130f7207 */ /* 0x000fe20003000000 */
[----:B------:R-:W-:Y:S01]  /*4920*/  FFMA R8, R13, R8, R174 ;  /* 0x000000080d087223 */ /* 0x000fe200000000ae */
[----:B------:R-:W-:Y:S01]  /*4930*/  LOP3.LUT R22, R20, 0xf, RZ, 0xc0, !PT ;  /* 0x0000000f14167812 */ /* 0x000fe200078ec0ff */
[----:B------:R-:W-:Y:S01]  /*4940*/  SHFL.IDX PT, R18, R18, R23, 0x1c1f ;  /* 0x001c1f1712127589 */ /* 0x000fe200000e0000 */
[----:B------:R-:W-:Y:S01]  /*4950*/  SEL R19, R152, R19, P6 ;  /* 0x0000001398137207 */ /* 0x000fe20003000000 */
[-C--:B------:R-:W-:Y:S01]  /*4960*/  FMUL R129, R129, R10.reuse ;  /* 0x0000000a81817220 */ /* 0x080fe20000400000 */
[----:B------:R-:W-:Y:S01]  /*4970*/  SHF.L.U32 R21, R9, 0x1f, RZ ;  /* 0x0000001f09157819 */ /* 0x000fe200000006ff */
[----:B------:R-:W1:Y:S01]  /*4980*/  SHFL.IDX PT, R157, R12, R22, 0x1c1f ;  /* 0x001c1f160c9d7589 */ /* 0x000e6200000e0000 */
[-C--:B------:R-:W-:Y:S01]  /*4990*/  FMUL R132, R132, R10.reuse ;  /* 0x0000000a84847220 */ /* 0x080fe20000400000 */
[-C--:B------:R-:W-:Y:S01]  /*49a0*/  FMUL R133, R133, R10.reuse ;  /* 0x0000000a85857220 */ /* 0x080fe20000400000 */
[----:B------:R2:W3:Y:S01]  /*49b0*/  SYNCS.PHASECHK.TRANS64.TRYWAIT P2, [UR5+0x1c000], R21 ;  /* 0x01c00015ff0075a7 */ /* 0x0004e20008040145 */
[----:B------:R-:W-:Y:S01]  /*49c0*/  SHFL.IDX PT, R14, R14, R23, 0x1c1f ;  /* 0x001c1f170e0e7589 */ /* 0x000fe200000e0000 */
[-C--:B------:R-:W-:Y:S01]  /*49d0*/  FMUL R136, R136, R10.reuse ;  /* 0x0000000a88887220 */ /* 0x080fe20000400000 */
[-C--:B------:R-:W-:Y:S01]  /*49e0*/  FMUL R137, R137, R10.reuse ;  /* 0x0000000a89897220 */ /* 0x080fe20000400000 */
[-C--:B------:R-:W-:Y:S01]  /*49f0*/  FMUL R140, R140, R10.reuse ;  /* 0x0000000a8c8c7220 */ /* 0x080fe20000400000 */
[----:B------:R-:W-:Y:S01]  /*4a00*/  SHFL.IDX PT, R16, R16, R23, 0x1c1f ;  /* 0x001c1f1710107589 */ /* 0x000fe200000e0000 */
[-C--:B------:R-:W-:Y:S01]  /*4a10*/  FMUL R141, R141, R10.reuse ;  /* 0x0000000a8d8d7220 */ /* 0x080fe20000400000 */
[-C--:B------:R-:W-:Y:S01]  /*4a20*/  FMUL R144, R144, R10.reuse ;  /* 0x0000000a90907220 */ /* 0x080fe20000400000 */
[-C--:B------:R-:W-:Y:S01]  /*4a30*/  FMUL R145, R145, R10.reuse ;  /* 0x0000000a91917220 */ /* 0x080fe20000400000 */
[----:B------:R-:W-:Y:S01]  /*4a40*/  SHFL.IDX PT, R15, R15, R23, 0x1c1f ;  /* 0x001c1f170f0f7589 */ /* 0x000fe200000e0000 */
[-C--:B------:R-:W-:Y:S01]  /*4a50*/  FMUL R148, R148, R10.reuse ;  /* 0x0000000a94947220 */ /* 0x080fe20000400000 */
[----:B------:R-:W-:Y:S01]  /*4a60*/  FMUL R149, R149, R10 ;  /* 0x0000000a95957220 */ /* 0x000fe20000400000 */
[-C--:B------:R-:W-:Y:S01]  /*4a70*/  FMUL R26, R26, R13.reuse ;  /* 0x0000000d1a1a7220 */ /* 0x080fe20000400000 */
[----:B------:R-:W4:Y:S01]  /*4a80*/  SHFL.IDX PT, R11, R11, R22, 0x1c1f ;  /* 0x001c1f160b0b7589 */ /* 0x000f2200000e0000 */
[-C--:B------:R-:W-:Y:S01]  /*4a90*/  FMUL R27, R27, R13.reuse ;  /* 0x0000000d1b1b7220 */ /* 0x080fe20000400000 */
[-C--:B------:R-:W-:Y:S01]  /*4aa0*/  FMUL R30, R30, R13.reuse ;  /* 0x0000000d1e1e7220 */ /* 0x080fe20000400000 */
[-C--:B------:R-:W-:Y:S01]  /*4ab0*/  FMUL R31, R31, R13.reuse ;  /* 0x0000000d1f1f7220 */ /* 0x080fe20000400000 */
[----:B------:R-:W5:Y:S01]  /*4ac0*/  SHFL.IDX PT, R17, R17, R22, 0x1c1f ;  /* 0x001c1f1611117589 */ /* 0x000f6200000e0000 */
[-C--:B------:R-:W-:Y:S01]  /*4ad0*/  FMUL R34, R34, R13.reuse ;  /* 0x0000000d22227220 */ /* 0x080fe20000400000 */
[-C--:B------:R-:W-:Y:S01]  /*4ae0*/  FMUL R35, R35, R13.reuse ;  /* 0x0000000d23237220 */ /* 0x080fe20000400000 */
[----:B------:R-:W-:Y:S01]  /*4af0*/  FMUL R38, R38, R13 ;  /* 0x0000000d26267220 */ /* 0x000fe20000400000 */
[----:B------:R-:W2:Y:S01]  /*4b00*/  SHFL.IDX PT, R20, R19, R22, 0x1c1f ;  /* 0x001c1f1613147589 */ /* 0x000ea200000e0000 */
[----:B-1----:R-:W-:Y:S01]  /*4b10*/  PRMT R156, R18, R3, R157 ;  /* 0x00000003129c7216 */ /* 0x002fe2000000009d */
[-C--:B------:R-:W-:Y:S01]  /*4b20*/  FMUL R39, R39, R13.reuse ;  /* 0x0000000d27277220 */ /* 0x080fe20000400000 */
        /* <DEDUP_REMOVED lines=55> */
[----:B------:R-:W-:Y:S01]  /*4ea0*/  FMUL R151, R151, R13 ;  /* 0x0000000d97977220 */ /* 0x000fe20000400000 */
[----:B----4-:R-:W-:-:S02]  /*4eb0*/  PRMT R152, R14, R3, R11 ;  /* 0x000000030e987216 */ /* 0x010fc4000000000b */
[-C--:B------:R-:W-:Y:S02]  /*4ec0*/  PRMT R153, R14, R6.reuse, R11 ;  /* 0x000000060e997216 */ /* 0x080fe4000000000b */
[CCC-:B-----5:R-:W-:Y:S02]  /*4ed0*/  PRMT R154, R16.reuse, R3.reuse, R17.reuse ;  /* 0x00000003109a7216 */ /* 0x1e0fe40000000011 */
[-C--:B------:R-:W-:Y:S02]  /*4ee0*/  PRMT R155, R16, R6.reuse, R17 ;  /* 0x00000006109b7216 */ /* 0x080fe40000000011 */
[-C--:B------:R-:W-:Y:S02]  /*4ef0*/  PRMT R157, R18, R6.reuse, R157 ;  /* 0x00000006129d7216 */ /* 0x080fe4000000009d */
[C-C-:B--2---:R-:W-:Y:S02]  /*4f00*/  PRMT R158, R15.reuse, R3, R20.reuse ;  /* 0x000000030f9e7216 */ /* 0x144fe40000000014 */
[----:B------:R-:W-:Y:S01]  /*4f10*/  PRMT R159, R15, R6, R20 ;  /* 0x000000060f9f7216 */ /* 0x000fe20000000014 */
[----:B---3--:R-:W-:Y:S06]  /*4f20*/  @!P0 BRA `(.L_x_27) ;  /* 0x0000000000048947 */ /* 0x008fec0003800000 */
[----:B------:R-:W-:Y:S01]  /*4f30*/  BPT.TRAP 0x1 ;  /* 0x000000040000795c */ /* 0x000fe20000300000 */
.L_x_27:
[----:B------:R-:W-:Y:S05]  /*4f40*/  @P2 BRA `(.L_x_28) ;  /* 0x0000000000082947 */ /* 0x000fea0003800000 */
[----:B------:R-:W1:Y:S02]  /*4f50*/  SYNCS.PHASECHK.TRANS64.TRYWAIT P2, [UR5+0x1c000], R21 ;  /* 0x01c00015ff0075a7 */ /* 0x000e640008040145 */
[----:B-1----:R-:W-:Y:S05]  /*4f60*/  @!P2 BRA `(.L_x_29) ;  /* 0x000000400004a947 */ /* 0x002fea0003800000 */
.L_x_28:
[----:B------:R-:W-:Y:S01]  /*4f70*/  ULEA UR10, UR11, UR6, 0xa ;  /* 0x000000060b0a7291 */ /* 0x000fe2000f8e503f */
[----:B------:R-:W-:Y:S01]  /*4f80*/  WARPGROUP.ARRIVE ;  /* 0x00000000000079c5 */ /* 0x000fe20000000000 */
[----:B------:R-:W-:-:S05]  /*4f90*/  UMOV UR15, 0x80000020 ;  /* 0x80000020000f7882 */ /* 0x000fca0000000000 */
[----:B------:R-:W-:Y:S01]  /*4fa0*/  UMOV UR14, UR10 ;  /* 0x0000000a000e7c82 */ /* 0x000fe20008000000 */
[----:B------:R-:W-:Y:S01]  /*4fb0*/  UIADD3 UR10, UR10, 0x2, URZ ;  /* 0x000000020a0a7890 */ /* 0x000fe2000fffe03f */
[----:B------:R-:W-:Y:S01]  /*4fc0*/  QGMMA.64x256x32.F32.E4M3.E4M3 R24, R152, gdesc[UR12], R24, gsb0 ;  /* 0x03e0000c98187df3 */ /* 0x000fe20008000818 */
[----:B------:R-:W-:-:S05]  /*4fd0*/  UMOV UR15, 0x80000020 ;  /* 0x80000020000f7882 */ /* 0x000fca0000000000 */
[----:B------:R-:W-:Y:S01]  /*4fe0*/  UMOV UR14, UR10 ;  /* 0x0000000a000e7c82 */ /* 0x000fe20008000000 */
[----:B------:R-:W-:Y:S02]  /*4ff0*/  WARPGROUP.DEPBAR.LE gsb0, 0x0 ;  /* 0x00008000000079c5 */ /* 0x000fe40000010000 */
[----:B------:R-:W-:-:S15]  /*5000*/  WARPGROUP.ARRIVE ;  /* 0x00000000000079c5 */ /* 0x000fde0000000000 */
[----:B------:R-:W-:-:S04]  /*5010*/  NOP ;  /* 0x0000000000007918 */ /* 0x000fc80000000000 */
[----:B------:R-:W-:Y:S03]  /*5020*/  QGMMA.64x256x32.F32.E4M3.E4M3 R24, R156, gdesc[UR12], R24, gsb0 ;  /* 0x03e0000c9c187df3 */ /* 0x000fe60008000818 */
[----:B------:R-:W-:Y:S02]  /*5030*/  WARPGROUP.DEPBAR.LE gsb0, 0x0 ;  /* 0x00008000000079c5 */ /* 0x000fe40000010000 */
[----:B------:R-:W-:Y:S05]  /*5040*/  @!P0 BRA `(.L_x_30) ;  /* 0x0000000000048947 */ /* 0x000fea0003800000 */
[----:B------:R-:W-:Y:S01]  /*5050*/  BPT.TRAP 0x1 ;  /* 0x000000040000795c */ /* 0x000fe20000300000 */
.L_x_30:
[----:B------:R-:W-:-:S04]  /*5060*/  ULEA UR5, UR4, UR37, 0x3 ;  /* 0x0000002504057291 */ /* 0x000fc8000f8e183f */
[----:B------:R-:W-:-:S04]  /*5070*/  UIADD3 UR5, UR5, 0x1c028, URZ ;  /* 0x0001c02805057890 */ /* 0x000fc8000fffe03f */
[----:B------:R-:W-:-:S09]  /*5080*/  UPRMT UR5, URZ, 0x654, UR5 ;  /* 0x000006543f057896 */ /* 0x000fd20008000005 */
[----:B------:R-:W-:Y:S01]  /*5090*/  SYNCS.ARRIVE.TRANS64.RED.A1T0 RZ, [UR5], RZ ;  /* 0x000000ffffff79a7 */ /* 0x000fe20008100405 */
[----:B------:R-:W-:Y:S05]  /*50a0*/  @P1 BRA `(.L_x_31) ;  /* 0x0000000000041947 */ /* 0x000fea0003800000 */
[----:B------:R-:W-:Y:S01]  /*50b0*/  BPT.TRAP 0x1 ;  /* 0x000000040000795c */ /* 0x000fe20000300000 */
.L_x_31:
[----:B------:R-:W-:-:S04]  /*50c0*/  UIADD3 UR4, UR4, 0x1, URZ ;  /* 0x0000000104047890 */ /* 0x000fc8000fffe03f */
[----:B------:R-:W-:-:S04]  /*50d0*/  UISETP.NE.AND UP0, UPT, UR4, 0x5, UPT ;  /* 0x000000050400788c */ /* 0x000fc8000bf05270 */
[----:B------:R-:W-:Y:S01]  /*50e0*/  USEL UR5, UR4, URZ, UP0 ;  /* 0x0000003f04057287 */ /* 0x000fe20008000000 */
[----:B------:R-:W-:Y:S11]  /*50f0*/  @!P0 BRA `(.L_x_32) ;  /* 0x0000000000048947 */ /* 0x000ff60003800000 */
[----:B------:R-:W-:Y:S01]  /*5100*/  BPT.TRAP 0x1 ;  /* 0x000000040000795c */ /* 0x000fe20000300000 */
.L_x_32:
[----:B------:R-:W-:-:S04]  /*5110*/  ULEA UR4, UR5, UR37, 0x3 ;  /* 0x0000002505047291 */ /* 0x000fc8000f8e183f */
[----:B------:R-:W-:-:S04]  /*5120*/  UIADD3 UR4, UR4, 0x1c028, URZ ;  /* 0x0001c02804047890 */ /* 0x000fc8000fffe03f */
[----:B------:R-:W-:-:S09]  /*5130*/  UPRMT UR4, URZ, 0x654, UR4 ;  /* 0x000006543f047896 */ /* 0x000fd20008000004 */
[----:B------:R-:W-:Y:S01]  /*5140*/  SYNCS.ARRIVE.TRANS64.RED.A1T0 RZ, [UR4], RZ ;  /* 0x000000ffffff79a7 */ /* 0x000fe20008100404 */
[----:B------:R-:W-:Y:S05]  /*5150*/  @P1 BRA `(.L_x_33) ;  /* 0x0000000000041947 */ /* 0x000fea0003800000 */
[----:B------:R-:W-:Y:S01]  /*5160*/  BPT.TRAP 0x1 ;  /* 0x000000040000795c */ /* 0x000fe20000300000 */
.L_x_33:
[----:B------:R-:W-:Y:S01]  /*5170*/  UIADD3 UR4, UR5, 0x1, URZ ;  /* 0x0000000105047890 */ /* 0x000fe2000fffe03f */
[C---:B------:R-:W-:Y:S01]  /*5180*/  ISETP.GT.AND P2, PT, R2.reuse, 0x2, PT ;  /* 0x000000020200780c */ /* 0x040fe20003f44270 */
[----:B------:R-:W-:Y:S01]  /*5190*/  UIADD3 UR5, UR11, 0x1, URZ ;  /* 0x000000010b057890 */ /* 0x000fe2000fffe03f */
[----:B------:R-:W-:Y:S01]  /*51a0*/  IADD3 R2, R2, -0x1, RZ ;  /* 0xffffffff02027810 */ /* 0x000fe20007ffe0ff */
[----:B------:R-:W-:Y:S01]  /*51b0*/  UISETP.NE.AND UP0, UPT, UR4, 0x5, UPT ;  /* 0x000000050400788c */ /* 0x000fe2000bf05270 */
[----:B------:R-:W-:Y:S01]  /*51c0*/  MOV R13, R5 ;  /* 0x00000005000d7202 */ /* 0x000fe20000000f00 */
[----:B------:R-:W-:Y:S01]  /*51d0*/  UISETP.NE.AND UP2, UPT, UR5, 0x5, UPT ;  /* 0x000000050500788c */ /* 0x000fe2000bf45270 */
[----:B------:R-:W-:Y:S01]  /*51e0*/  MOV R11, R4 ;  /* 0x00000004000b7202 */ /* 0x000fe20000000f00 */
[----:B------:R-:W-:Y:S02]  /*51f0*/  USEL UR4, UR4, URZ, UP0 ;  /* 0x0000003f04047287 */ /* 0x000fe40008000000 */
[----:B------:R-:W-:-:S02]  /*5200*/  USEL UR10, URZ, 0x1, UP2 ;  /* 0x000000013f0a7887 */ /* 0x000fc40009000000 */
[----:B------:R-:W-:-:S04]  /*5210*/  USEL UR5, UR5, URZ, UP2 ;  /* 0x0000003f05057287 */ /* 0x000fc80009000000 */
[----:B------:R-:W-:Y:S01]  /*5220*/  LOP3.LUT R9, R9, UR10, RZ, 0x3c, !PT ;  /* 0x0000000a09097c12 */ /* 0x000fe2000f8e3cff */
[----:B------:R-:W-:Y:S07]  /*5230*/  @P2 BRA `(.L_x_34) ;  /* 0xffffffd800742947 */ /* 0x000fee000383ffff */
.L_x_23:
[----:B------:R-:W2:Y:S01]  /*5240*/  SHFL.BFLY PT, R0, R7, 0x1, 0x1f ;  /* 0x0c201f0007007f89 */ /* 0x000ea200000e0000 */
[----:B------:R-:W-:Y:S01]  /*5250*/  BSSY B0, `(.L_x_35) ;  /* 0x0000024000007945 */ /* 0x000fe20003800000 */
[----:B------:R-:W-:Y:S01]  /*5260*/  IMAD.MOV.U32 R6, RZ, RZ, 0x7f800000 ;  /* 0x7f800000ff067424 */ /* 0x000fe200078e00ff */
[----:B------:R-:W-:Y:S01]  /*5270*/  MOV R2, 0x3f800000 ;  /* 0x3f80000000027802 */ /* 0x000fe20000000f00 */
[----:B------:R-:W3:Y:S01]  /*5280*/  SHFL.BFLY PT, R3, R8, 0x1, 0x1f ;  /* 0x0c201f0008037f89 */ /* 0x000ee200000e0000 */
[----:B--2---:R-:W-:Y:S01]  /*5290*/  FADD R0, R0, R7 ;  /* 0x0000000700007221 */ /* 0x004fe20000000000 */
[----:B------:R-:W-:Y:S01]  /*52a0*/  MOV R7, 0x7f800000 ;  /* 0x7f80000000077802 */ /* 0x000fe20000000f00 */
[----:B---3--:R-:W-:-:S03]  /*52b0*/  FADD R16, R3, R8 ;  /* 0x0000000803107221 */ /* 0x008fc60000000000 */
[----:B------:R-:W2:Y:S04]  /*52c0*/  SHFL.BFLY PT, R9, R0, 0x2, 0x1f ;  /* 0x0c401f0000097f89 */ /* 0x000ea800000e0000 */
[----:B------:R-:W3:Y:S01]  /*52d0*/  SHFL.BFLY PT, R17, R16, 0x2, 0x1f ;  /* 0x0c401f0010117f89 */ /* 0x000ee200000e0000 */
[C---:B--2---:R-:W-:Y:S01]  /*52e0*/  FSETP.NE.AND P0, PT, R0.reuse, -R9, PT ;  /* 0x800000090000720b */ /* 0x044fe20003f05000 */
[----:B-1----:R-:W-:Y:S01]  /*52f0*/  FADD R10, R0, R9 ;  /* 0x00000009000a7221 */ /* 0x002fe20000000000 */
[----:B------:R-:W-:Y:S01]  /*5300*/  MOV R9, 0x3f800000 ;  /* 0x3f80000000097802 */ /* 0x000fe20000000f00 */
[----:B---3--:R-:W-:-:S10]  /*5310*/  FADD R8, R16, R17 ;  /* 0x0000001110087221 */ /* 0x008fd40000000000 */
[----:B------:R-:W-:Y:S05]  /*5320*/  @!P0 BRA `(.L_x_36) ;  /* 0x0000000000588947 */ /* 0x000fea0003800000 */
[----:B------:R-:W-:Y:S01]  /*5330*/  VIADD R0, R10, 0x1800000 ;  /* 0x018000000a007836 */ /* 0x000fe20000000000 */
[----:B------:R-:W-:Y:S04]  /*5340*/  BSSY B1, `(.L_x_37) ;  /* 0x000000d000017945 */ /* 0x000fe80003800000 */
[----:B------:R-:W-:-:S04]  /*5350*/  LOP3.LUT R0, R0, 0x7f800000, RZ, 0xc0, !PT ;  /* 0x7f80000000007812 */ /* 0x000fc800078ec0ff */
[----:B------:R-:W-:-:S13]  /*5360*/  ISETP.GT.U32.AND P0, PT, R0, 0x1ffffff, PT ;  /* 0x01ffffff0000780c */ /* 0x000fda0003f04070 */
[----:B------:R-:W-:Y:S05]  /*5370*/  @P0 BRA `(.L_x_38) ;  /* 0x0000000000140947 */ /* 0x000fea0003800000 */
[----:B------:R-:W-:Y:S02]  /*5380*/  MOV R2, R10 ;  /* 0x0000000a00027202 */ /* 0x000fe40000000f00 */
[----:B------:R-:W-:-:S07]  /*5390*/  MOV R15, 0x53b0 ;  /* 0x000053b0000f7802 */ /* 0x000fce0000000f00 */
[----:B------:R-:W-:Y:S05]  /*53a0*/  CALL.REL.NOINC `($__internal_0_$__cuda_sm20_rcp_rn_f32_slowpath) ;  /* 0x0000003c009c7944 */ /* 0x000fea0003c00000 */
[----:B------:R-:W-:Y:S01]  /*53b0*/  MOV R2, R0 ;  /* 0x0000000000027202 */ /* 0x000fe20000000f00 */
[----:B------:R-:W-:Y:S06]  /*53c0*/  BRA `(.L_x_39) ;  /* 0x0000000000107947 */ /* 0x000fec0003800000 */
.L_x_38:
[----:B------:R-:W1:Y:S02]  /*53d0*/  MUFU.RCP R3, R10 ;  /* 0x0000000a00037308 */ /* 0x000e640000001000 */
[----:B-1----:R-:W-:-:S04]  /*53e0*/  FFMA R0, R10, R3, -1 ;  /* 0xbf8000000a007423 */ /* 0x002fc80000000003 */
[----:B------:R-:W-:-:S04]  /*53f0*/  FADD.FTZ R0, -R0, -RZ ;  /* 0x800000ff00007221 */ /* 0x000fc80000010100 */
[----:B------:R-:W-:-:S07]  /*5400*/  FFMA R2, R3, R0, R3 ;  /* 0x0000000003027223 */ /* 0x000fce0000000003 */
.L_x_39:
[----:B------:R-:W-:Y:S05]  /*5410*/  BSYNC B1 ;  /* 0x0000000000017941 */ /* 0x000fea0003800000 */
.L_x_37:
[----:B------:R-:W-:Y:S01]  /*5420*/  FSETP.GEU.AND P0, PT, |R10|, 1.175494350822287508e-38, PT ;  /* 0x008000000a00780b */ /* 0x000fe20003f0e200 */
[----:B------:R-:W-:-:S12]  /*5430*/  ULDC UR4, c[0x0][0x600] ;  /* 0x0001800000047ab9 */ /* 0x000fd80000000800 */
[----:B------:R-:W-:-:S04]  /*5440*/  @!P0 FMUL R10, R10, 16777216 ;  /* 0x4b8000000a0a8820 */ /* 0x000fc80000400000 */
[----:B------:R-:W1:Y:S02]  /*5450*/  MUFU.LG2 R0, R10 ;  /* 0x0000000a00007308 */ /* 0x000e640000000c00 */
[----:B-1----:R-:W-:-:S04]  /*5460*/  @!P0 FADD R0, R0, -24 ;  /* 0xc1c0000000008421 */ /* 0x002fc80000000000 */
[----:B------:R-:W-:-:S04]  /*5470*/  FMUL R0, R0, 0.69314718246459960938 ;  /* 0x3f31721800007820 */ /* 0x000fc80000400000 */
[----:B------:R-:W-:-:S07]  /*5480*/  FFMA R7, R5, UR4, R0 ;  /* 0x0000000405077c23 */ /* 0x000fce0008000000 */
.L_x_36:
[----:B------:R-:W-:Y:S05]  /*5490*/  BSYNC B0 ;  /* 0x0000000000007941 */ /* 0x000fea0003800000 */
.L_x_35:
[----:B------:R-:W-:Y:S01]  /*54a0*/  FSETP.NE.AND P0, PT, R16, -R17, PT ;  /* 0x800000111000720b */ /* 0x000fe20003f05000 */
[----:B------:R-:W-:Y:S01]  /*54b0*/  ULDC UR4, c[0x0][0x608] ;  /* 0x0001820000047ab9 */ /* 0x000fe20000000800 */
[----:B------:R-:W-:Y:S01]  /*54c0*/  BSSY B0, `(.L_x_40) ;  /* 0x0000059000007945 */ /* 0x000fe20003800000 */
[----:B------:R-:W-:-:S04]  /*54d0*/  FMUL R2, R2, UR4 ;  /* 0x0000000402027c20 */ /* 0x000fc80008400000 */
        /* <DEDUP_REMOVED lines=64> */
[----:B------:R-:W-:Y:S06]  /*58e0*/  @!P0 BRA `(.L_x_41) ;  /* 0x0000000000588947 */ /* 0x000fec0003800000 */
[----:B------:R-:W-:Y:S01]  /*58f0*/  IADD3 R0, R8, 0x1800000, RZ ;  /* 0x0180000008007810 */ /* 0x000fe20007ffe0ff */
[----:B------:R-:W-:Y:S03]  /*5900*/  BSSY B1, `(.L_x_42) ;  /* 0x000000d000017945 */ /* 0x000fe60003800000 */
[----:B------:R-:W-:-:S04]  /*5910*/  LOP3.LUT R0, R0, 0x7f800000, RZ, 0xc0, !PT ;  /* 0x7f80000000007812 */ /* 0x000fc800078ec0ff */
[----:B------:R-:W-:-:S13]  /*5920*/  ISETP.GT.U32.AND P0, PT, R0, 0x1ffffff, PT ;  /* 0x01ffffff0000780c */ /* 0x000fda0003f04070 */
[----:B------:R-:W-:Y:S05]  /*5930*/  @P0 BRA `(.L_x_43) ;  /* 0x0000000000140947 */ /* 0x000fea0003800000 */
[----:B------:R-:W-:Y:S02]  /*5940*/  MOV R2, R8 ;  /* 0x0000000800027202 */ /* 0x000fe40000000f00 */
[----:B------:R-:W-:-:S07]  /*5950*/  MOV R15, 0x5970 ;  /* 0x00005970000f7802 */ /* 0x000fce0000000f00 */
[----:B------:R-:W-:Y:S05]  /*5960*/  CALL.REL.NOINC `($__internal_0_$__cuda_sm20_rcp_rn_f32_slowpath) ;  /* 0x00000038002c7944 */ /* 0x000fea0003c00000 */
[----:B------:R-:W-:Y:S01]  /*5970*/  IMAD.MOV.U32 R9, RZ, RZ, R0 ;  /* 0x000000ffff097224 */ /* 0x000fe200078e0000 */
[----:B------:R-:W-:Y:S06]  /*5980*/  BRA `(.L_x_44) ;  /* 0x0000000000107947 */ /* 0x000fec0003800000 */
.L_x_43:
[----:B------:R-:W1:Y:S02]  /*5990*/  MUFU.RCP R9, R8 ;  /* 0x0000000800097308 */ /* 0x000e640000001000 */
[----:B-1----:R-:W-:-:S04]  /*59a0*/  FFMA R0, R8, R9, -1 ;  /* 0xbf80000008007423 */ /* 0x002fc80000000009 */
[----:B------:R-:W-:-:S04]  /*59b0*/  FADD.FTZ R0, -R0, -RZ ;  /* 0x800000ff00007221 */ /* 0x000fc80000010100 */
[----:B------:R-:W-:-:S07]  /*59c0*/  FFMA R9, R9, R0, R9 ;  /* 0x0000000009097223 */ /* 0x000fce0000000009 */
.L_x_44:
[----:B------:R-:W-:Y:S05]  /*59d0*/  BSYNC B1 ;  /* 0x0000000000017941 */ /* 0x000fea0003800000 */
.L_x_42:
[----:B------:R-:W-:Y:S01]  /*59e0*/  FSETP.GEU.AND P0, PT, |R8|, 1.175494350822287508e-38, PT ;  /* 0x008000000800780b */ /* 0x000fe20003f0e200 */
[----:B------:R-:W-:-:S12]  /*59f0*/  ULDC UR4, c[0x0][0x600] ;  /* 0x0001800000047ab9 */ /* 0x000fd80000000800 */
[----:B------:R-:W-:-:S04]  /*5a00*/  @!P0 FMUL R8, R8, 16777216 ;  /* 0x4b80000008088820 */ /* 0x000fc80000400000 */
[----:B------:R-:W1:Y:S02]  /*5a10*/  MUFU.LG2 R0, R8 ;  /* 0x0000000800007308 */ /* 0x000e640000000c00 */
[----:B-1----:R-:W-:-:S04]  /*5a20*/  @!P0 FADD R0, R0, -24 ;  /* 0xc1c0000000008421 */ /* 0x002fc80000000000 */
[----:B------:R-:W-:-:S04]  /*5a30*/  FMUL R3, R0, 0.69314718246459960938 ;  /* 0x3f31721800037820 */ /* 0x000fc80000400000 */
[----:B------:R-:W-:-:S07]  /*5a40*/  FFMA R6, R4, UR4, R3 ;  /* 0x0000000404067c23 */ /* 0x000fce0008000003 */
.L_x_41:
[----:B------:R-:W-:Y:S05]  /*5a50*/  BSYNC B0 ;  /* 0x0000000000007941 */ /* 0x000fea0003800000 */
.L_x_40:
[----:B------:R-:W-:Y:S01]  /*5a60*/  UIADD3 UR4, UR36, -0x1, URZ ;  /* 0xffffffff24047890 */ /* 0x000fe2000fffe03f */
[----:B------:R-:W1:Y:S01]  /*5a70*/  S2R R16, SR_TID.X ;  /* 0x0000000000107919 */ /* 0x000e620000002100 */
[----:B------:R-:W-:Y:S01]  /*5a80*/  ULDC UR5, c[0x0][0x608] ;  /* 0x0001820000057ab9 */ /* 0x000fe20000000800 */
[----:B------:R-:W-:Y:S01]  /*5a90*/  ULDC.64 UR8, c[0x0][0x208] ;  /* 0x0000820000087ab9 */ /* 0x000fe20000000a00 */
[----:B------:R-:W-:Y:S02]  /*5aa0*/  FMUL R9, R9, UR5 ;  /* 0x0000000509097c20 */ /* 0x000fe40008400000 */
[----:B------:R-:W-:Y:S01]  /*5ab0*/  ISETP.NE.AND P0, PT, RZ, UR4, PT ;  /* 0x00000004ff007c0c */ /* 0x000fe2000bf05270 */
[----:B------:R-:W-:-:S03]  /*5ac0*/  ULEA UR4, UR36, UR37, 0x3 ;  /* 0x0000002524047291 */ /* 0x000fc6000f8e183f */
[----:B------:R-:W-:-:S04]  /*5ad0*/  SEL R0, RZ, 0x1, P0 ;  /* 0x00000001ff007807 */ /* 0x000fc80000000000 */
[----:B------:R-:W-:-:S04]  /*5ae0*/  SHF.L.U32 R0, R0, 0x1f, RZ ;  /* 0x0000001f00007819 */ /* 0x000fc800000006ff */
[----:B------:R-:W2:Y:S01]  /*5af0*/  SYNCS.PHASECHK.TRANS64.TRYWAIT P0, [UR4+0x1c098], R0 ;  /* 0x01c09800ff0075a7 */ /* 0x000ea20008000144 */
[C---:B-1----:R-:W-:Y:S02]  /*5b00*/  LOP3.LUT P1, RZ, R16.reuse, 0x3, RZ, 0xc0, !PT ;  /* 0x0000000310ff7812 */ /* 0x042fe4000782c0ff */
[----:B------:R-:W-:Y:S01]  /*5b10*/  LOP3.LUT R18, R16, 0x7f, RZ, 0xc0, !PT ;  /* 0x0000007f10127812 */ /* 0x000fe200078ec0ff */
[----:B--2---:R-:W-:Y:S10]  /*5b20*/  @!P0 BRA `(.L_x_45) ;  /* 0x00000034002c8947 */ /* 0x004ff40003800000 */
.L_x_99:
[----:B------:R-:W-:Y:S01]  /*5b30*/  USHF.L.U32 UR42, UR7, 0x6, URZ ;  /* 0x00000006072a7899 */ /* 0x000fe2000800063f */
[----:B------:R-:W-:Y:S01]  /*5b40*/  BSSY B0, `(.L_x_46) ;  /* 0x0000018000007945 */ /* 0x000fe20003800000 */
[----:B------:R-:W-:Y:S02]  /*5b50*/  SHF.R.U32.HI R16, RZ, 0x2, R16 ;  /* 0x00000002ff107819 */ /* 0x000fe40000011610 */
[----:B------:R-:W-:Y:S01]  /*5b60*/  SHF.R.U32.HI R17, RZ, 0x5, R18 ;  /* 0x00000005ff117819 */ /* 0x000fe20000011612 */
[----:B------:R-:W-:Y:S07]  /*5b70*/  @P1 BRA `(.L_x_47) ;  /* 0x0000000000501947 */ /* 0x000fee0003800000 */
[----:B------:R-:W2:Y:S01]  /*5b80*/  S2UR UR4, SR_CTAID.Y ;  /* 0x00000000000479c3 */ /* 0x000ea20000002600 */
[----:B-1----:R-:W-:Y:S01]  /*5b90*/  LOP3.LUT R0, R16, 0x7, RZ, 0xc0, !PT ;  /* 0x0000000710007812 */ /* 0x002fe200078ec0ff */
[----:B------:R-:W-:Y:S01]  /*5ba0*/  ULDC.64 UR6, c[0x0][0x688] ;  /* 0x0001a20000067ab9 */ /* 0x000fe20000000a00 */
[----:B------:R-:W-:-:S04]  /*5bb0*/  SHF.L.U32 R3, R17, 0x4, RZ ;  /* 0x0000000411037819 */ /* 0x000fc800000006ff */
[----:B------:R-:W-:Y:S01]  /*5bc0*/  LOP3.LUT R0, R3, 0xfffffff0, R0, 0xe2, !PT ;  /* 0xfffffff003007812 */ /* 0x000fe200078ee200 */
[----:B------:R-:W1:Y:S03]  /*5bd0*/  S2UR UR5, SR_CTAID.Z ;  /* 0x00000000000579c3 */ /* 0x000e660000002700 */
[----:B------:R-:W-:-:S04]  /*5be0*/  IADD3 R3, R0, UR42, RZ ;  /* 0x0000002a00037c10 */ /* 0x000fc8000fffe0ff */
[----:B------:R-:W-:Y:S01]  /*5bf0*/  IADD3 R2, R3, 0x8, RZ ;  /* 0x0000000803027810 */ /* 0x000fe20007ffe0ff */
[----:B--2---:R-:W-:-:S04]  /*5c00*/  UIMAD UR4, UR4, UR6, UR42 ;  /* 0x00000006040472a4 */ /* 0x004fc8000f8e022a */
[----:B-1----:R-:W-:-:S03]  /*5c10*/  UIMAD UR4, UR5, UR7, UR4 ;  /* 0x00000007050472a4 */ /* 0x002fc6000f8e0204 */
[----:B------:R-:W-:Y:S02]  /*5c20*/  ULDC UR5, c[0x0][0x288] ;  /* 0x0000a20000057ab9 */ /* 0x000fe40000000800 */
[----:B------:R-:W-:Y:S02]  /*5c30*/  ISETP.GE.U32.AND P0, PT, R3, UR5, PT ;  /* 0x0000000503007c0c */ /* 0x000fe4000bf06070 */
[----:B------:R-:W-:Y:S02]  /*5c40*/  IADD3 R0, P2, R0, UR4, RZ ;  /* 0x0000000400007c10 */ /* 0x000fe4000ff5e0ff */
[----:B------:R-:W-:Y:S01]  /*5c50*/  ISETP.GE.U32.AND P1, PT, R2, UR5, PT ;  /* 0x0000000502007c0c */ /* 0x000fe2000bf26070 */
[----:B------:R-:W-:Y:S01]  /*5c60*/  ULDC.64 UR4, c[0x0][0x680] ;  /* 0x0001a00000047ab9 */ /* 0x000fe20000000a00 */
[----:B------:R-:W-:Y:S02]  /*5c70*/  IADD3.X R3, RZ, RZ, RZ, P2, !PT ;  /* 0x000000ffff037210 */ /* 0x000fe400017fe4ff */
[----:B------:R-:W-:-:S04]  /*5c80*/  LEA R2, P2, R0, UR4, 0x2 ;  /* 0x0000000400027c11 */ /* 0x000fc8000f8410ff */
[----:B------:R-:W-:-:S05]  /*5c90*/  LEA.HI.X R3, R0, UR5, R3, 0x2, P2 ;  /* 0x0000000500037c11 */ /* 0x000fca00090f1403 */
[----:B------:R2:W-:Y:S04]  /*5ca0*/  @!P0 STG.E desc[UR8][R2.64], R7 ;  /* 0x0000000702008986 */ /* 0x0005e8000c101908 */
[----:B------:R2:W-:Y:S02]  /*5cb0*/  @!P1 STG.E desc[UR8][R2.64+0x20], R6 ;  /* 0x0000200602009986 */ /* 0x0005e4000c101908 */
.L_x_47:
[----:B------:R-:W-:Y:S05]  /*5cc0*/  BSYNC B0 ;  /* 0x0000000000007941 */ /* 0x000fea0003800000 */
.L_x_46:
[----:B------:R-:W-:Y:S01]  /*5cd0*/  ULDC.64 UR4, c[0x0][0x730] ;  /* 0x0001cc0000047ab9 */ /* 0x000fe20000000a00 */
[-C--:B------:R-:W-:Y:S01]  /*5ce0*/  FMUL R26, R26, R9.reuse ;  /* 0x000000091a1a7220 */ /* 0x080fe20000400000 */
[----:B------:R-:W-:Y:S01]  /*5cf0*/  ISETP.NE.U32.AND P0, PT, RZ, UR4, PT ;  /* 0x00000004ff007c0c */ /* 0x000fe2000bf05070 */
[-C--:B------:R-:W-:Y:S01]  /*5d00*/  FMUL R27, R27, R9.reuse ;  /* 0x000000091b1b7220 */ /* 0x080fe20000400000 */
[-C--:B------:R-:W-:Y:S01]  /*5d10*/  FMUL R30, R30, R9.reuse ;  /* 0x000000091e1e7220 */ /* 0x080fe20000400000 */
[-C--:B------:R-:W-:Y:S01]  /*5d20*/  FMUL R31, R31, R9.reuse ;  /* 0x000000091f1f7220 */ /* 0x080fe20000400000 */
[----:B------:R-:W-:Y:S01]  /*5d30*/  ISETP.NE.AND.EX P0, PT, RZ, UR5, PT, P0 ;  /* 0x00000005ff007c0c */ /* 0x000fe2000bf05300 */
        /* <DEDUP_REMOVED lines=60> */
[----:B------:R-:W-:Y:S06]  /*6100*/  @P0 BRA `(.L_x_48) ;  /* 0x0000000000200947 */ /* 0x000fec0003800000 */
[----:B------:R-:W-:Y:S02]  /*6110*/  ULDC.64 UR4, c[0x0][0x728] ;  /* 0x0001ca0000047ab9 */ /* 0x000fe40000000a00 */
[----:B------:R-:W-:-:S04]  /*6120*/  ISETP.NE.U32.AND P0, PT, RZ, UR4, PT ;  /* 0x00000004ff007c0c */ /* 0x000fc8000bf05070 */
[----:B------:R-:W-:-:S13]  /*6130*/  ISETP.NE.AND.EX P0, PT, RZ, UR5, PT, P0 ;  /* 0x00000005ff007c0c */ /* 0x000fda000bf05300 */
[----:B------:R-:W-:Y:S05]  /*6140*/  @!P0 BRA `(.L_x_49) ;  /* 0x00000000000c8947 */ /* 0x000fea0003800000 */
[----:B-12---:R-:W1:Y:S02]  /*6150*/  LDC.64 R2, c[0x0][0x728] ;  /* 0x0001ca00ff027b82 */ /* 0x006e640000000a00 */
[----:B-1----:R4:W5:Y:S01]  /*6160*/  LDG.E R19, desc[UR8][R2.64] ;  /* 0x0000000802137981 */ /* 0x002962000c1e1900 */
[----:B------:R-:W-:Y:S05]  /*6170*/  BRA `(.L_x_48) ;  /* 0x0000000000047947 */ /* 0x000fea0003800000 */
.L_x_49:
[----:B------:R-:W3:Y:S02]  /*6180*/  LDC R19, c[0x0][0x720] ;  /* 0x0001c800ff137b82 */ /* 0x000ee40000000800 */
.L_x_48:
[----:B-1----:R-:W-:-:S04]  /*6190*/  MOV R0, RZ ;  /* 0x000000ff00007202 */ /* 0x002fc80000000f00 */
[----:B------:R-:W-:-:S13]  /*61a0*/  LOP3.LUT P0, RZ, R0, 0x1bf, RZ, 0xc0, !PT ;  /* 0x000001bf00ff7812 */ /* 0x000fda000780c0ff */
[----:B------:R-:W-:Y:S05]  /*61b0*/  @!P0 BRA `(.L_x_50) ;  /* 0x0000000000408947 */ /* 0x000fea0003800000 */
[----:B--2-4-:R-:W-:Y:S01]  /*61c0*/  MOV R2, 0x0 ;  /* 0x0000000000027802 */ /* 0x014fe20000000f00 */
[----:B------:R-:W-:Y:S01]  /*61d0*/  ULDC.64 UR4, c[0x4][0x70] ;  /* 0x01001c0000047ab9 */ /* 0x000fe20000000a00 */
[----:B------:R-:W-:Y:S01]  /*61e0*/  ULDC.64 UR6, c[0x4][0x8] ;  /* 0x0100020000067ab9 */ /* 0x000fe20000000a00 */
[----:B------:R-:W-:Y:S01]  /*61f0*/  IMAD.U32 R4, RZ, RZ, UR4 ;  /* 0x00000004ff047e24 */ /* 0x000fe2000f8e00ff */
[----:B------:R-:W-:Y:S01]  /*6200*/  MOV R5, UR5 ;  /* 0x0000000500057c02 */ /* 0x000fe20008000f00 */
[----:B------:R-:W-:Y:S01]  /*6210*/  ULDC.64 UR4, c[0x4][0x78] ;  /* 0x01001e0000047ab9 */ /* 0x000fe20000000a00 */
[----:B------:R-:W1:Y:S01]  /*6220*/  LDC.64 R2, c[0x4][R2] ;  /* 0x0100000002027b82 */ /* 0x000e620000000a00 */
[----:B------:R-:W-:Y:S01]  /*6230*/  MOV R6, UR4 ;  /* 0x0000000400067c02 */ /* 0x000fe20008000f00 */
[----:B------:R-:W-:Y:S01]  /*6240*/  IMAD.U32 R11, RZ, RZ, UR7 ;  /* 0x00000007ff0b7e24 */ /* 0x000fe2000f8e00ff */
[----:B------:R-:W-:Y:S02]  /*6250*/  MOV R7, UR5 ;  /* 0x0000000500077c02 */ /* 0x000fe40008000f00 */
[----:B------:R-:W-:-:S02]  /*6260*/  MOV R10, UR6 ;  /* 0x00000006000a7c02 */ /* 0x000fc40008000f00 */
[----:B------:R-:W-:Y:S02]  /*6270*/  MOV R8, 0x70 ;  /* 0x0000007000087802 */ /* 0x000fe40000000f00 */
[----:B------:R-:W-:Y:S02]  /*6280*/  MOV R12, 0x1 ;  /* 0x00000001000c7802 */ /* 0x000fe40000000f00 */
[----:B------:R-:W-:-:S07]  /*6290*/  MOV R13, RZ ;  /* 0x000000ff000d7202 */ /* 0x000fce0000000f00 */
[----:B------:R-:W-:-:S07]  /*62a0*/  LEPC R20, `(.L_x_50) ;  /* 0x000000001014794e */ /* 0x000fce0000000000 */
[----:B-1-3-5:R-:W-:Y:S05]  /*62b0*/  CALL.ABS.NOINC R2 ;  /* 0x0000000002007343 */ /* 0x02afea0003c00000 */
.L_x_50:
[----:B------:R-:W-:Y:S01]  /*62c0*/  UIADD3 UR4, UR36, -0x1, URZ ;  /* 0xffffffff24047890 */ /* 0x000fe2000fffe03f */
[----:B------:R-:W-:-:S05]  /*62d0*/  MOV R22, UR37 ;  /* 0x0000002500167c02 */ /* 0x000fca0008000f00 */
[----:B--2-4-:R-:W-:-:S04]  /*62e0*/  IMAD.U32 R3, RZ, RZ, UR4 ;  /* 0x00000004ff037e24 */ /* 0x014fc8000f8e00ff */
[----:B------:R-:W-:-:S05]  /*62f0*/  IMAD R22, R3, 0x2200, R22 ;  /* 0x0000220003167824 */ /* 0x000fca00078e0216 */
[----:B------:R-:W-:-:S13]  /*6300*/  LOP3.LUT P0, RZ, R22, 0x1b0, RZ, 0xc0, !PT ;  /* 0x000001b016ff7812 */ /* 0x000fda000780c0ff */
[----:B------:R-:W-:Y:S05]  /*6310*/  @!P0 BRA `(.L_x_51) ;  /* 0x0000000000408947 */ /* 0x000fea0003800000 */
[----:B------:R-:W-:Y:S01]  /*6320*/  MOV R2, 0x0 ;  /* 0x0000000000027802 */ /* 0x000fe20000000f00 */
[----:B------:R-:W-:Y:S01]  /*6330*/  ULDC.64 UR4, c[0x4][0x70] ;  /* 0x01001c0000047ab9 */ /* 0x000fe20000000a00 */
[----:B------:R-:W-:Y:S01]  /*6340*/  ULDC.64 UR6, c[0x4][0x78] ;  /* 0x01001e0000067ab9 */ /* 0x000fe20000000a00 */
[----:B------:R-:W-:Y:S02]  /*6350*/  MOV R4, UR4 ;  /* 0x0000000400047c02 */ /* 0x000fe40008000f00 */
[----:B------:R-:W-:Y:S01]  /*6360*/  MOV R5, UR5 ;  /* 0x0000000500057c02 */ /* 0x000fe20008000f00 */
[----:B------:R-:W1:Y:S01]  /*6370*/  LDC.64 R2, c[0x4][R2] ;  /* 0x0100000002027b82 */ /* 0x000e620000000a00 */
[----:B------:R-:W-:Y:S01]  /*6380*/  ULDC.64 UR4, c[0x4][0x10] ;  /* 0x0100040000047ab9 */ /* 0x000fe20000000a00 */
[----:B------:R-:W-:Y:S01]  /*6390*/  MOV R6, UR6 ;  /* 0x0000000600067c02 */ /* 0x000fe20008000f00 */
[----:B------:R-:W-:Y:S01]  /*63a0*/  IMAD.U32 R10, RZ, RZ, UR4 ;  /* 0x00000004ff0a7e24 */ /* 0x000fe2000f8e00ff */
[----:B------:R-:W-:-:S02]  /*63b0*/  MOV R7, UR7 ;  /* 0x0000000700077c02 */ /* 0x000fc40008000f00 */
[----:B------:R-:W-:Y:S02]  /*63c0*/  MOV R11, UR5 ;  /* 0x00000005000b7c02 */ /* 0x000fe40008000f00 */
[----:B------:R-:W-:Y:S02]  /*63d0*/  MOV R8, 0x70 ;  /* 0x0000007000087802 */ /* 0x000fe40000000f00 */
[----:B------:R-:W-:Y:S02]  /*63e0*/  MOV R12, 0x1 ;  /* 0x00000001000c7802 */ /* 0x000fe40000000f00 */
[----:B------:R-:W-:-:S07]  /*63f0*/  MOV R13, RZ ;  /* 0x000000ff000d7202 */ /* 0x000fce0000000f00 */
[----:B------:R-:W-:-:S07]  /*6400*/  LEPC R20, `(.L_x_51) ;  /* 0x000000001014794e */ /* 0x000fce0000000000 */
[----:B-1-3-5:R-:W-:Y:S05]  /*6410*/  CALL.ABS.NOINC R2 ;  /* 0x0000000002007343 */ /* 0x02afea0003c00000 */
.L_x_51:
[----:B------:R-:W1:Y:S01]  /*6420*/  S2R R4, SR_TID.X ;  /* 0x0000000000047919 */ /* 0x000e620000002100 */
[----:B------:R-:W-:Y:S01]  /*6430*/  ULDC.64 UR4, c[0x0][0x730] ;  /* 0x0001cc0000047ab9 */ /* 0x000fe20000000a00 */
[----:B------:R-:W-:Y:S01]  /*6440*/  IADD3 R18, R18, 0x1f, RZ ;  /* 0x0000001f12127810 */ /* 0x000fe20007ffe0ff */
[----:B------:R-:W-:Y:S01]  /*6450*/  BSSY B0, `(.L_x_52) ;  /* 0x0000011000007945 */ /* 0x000fe20003800000 */
[----:B------:R-:W-:Y:S02]  /*6460*/  ISETP.NE.U32.AND P0, PT, RZ, UR4, PT ;  /* 0x00000004ff007c0c */ /* 0x000fe4000bf05070 */
[----:B------:R-:W-:Y:S02]  /*6470*/  SHF.L.U32 R16, R16, 0x6, RZ ;  /* 0x0000000610107819 */ /* 0x000fe400000006ff */
[----:B------:R-:W-:-:S13]  /*6480*/  ISETP.NE.AND.EX P0, PT, RZ, UR5, PT, P0 ;  /* 0x00000005ff007c0c */ /* 0x000fda000bf05300 */
[----:B---3-5:R-:W2:Y:S01]  /*6490*/  @P0 LDC R19, c[0x0][0x720] ;  /* 0x0001c800ff130b82 */ /* 0x028ea20000000800 */
[----:B------:R-:W-:Y:S01]  /*64a0*/  ISETP.GT.U32.AND P0, PT, R18, 0x3e, PT ;  /* 0x0000003e1200780c */ /* 0x000fe20003f04070 */
[C---:B-1----:R-:W-:Y:S01]  /*64b0*/  IMAD.SHL.U32 R0, R4.reuse, 0x2, RZ ;  /* 0x0000000204007824 */ /* 0x042fe200078e00ff */
[----:B------:R-:W-:-:S04]  /*64c0*/  SHF.L.U32 R3, R4, 0x4, RZ ;  /* 0x0000000404037819 */ /* 0x000fc800000006ff */
[----:B------:R-:W-:Y:S02]  /*64d0*/  LOP3.LUT R3, R3, 0x180, RZ, 0xc0, !PT ;  /* 0x0000018003037812 */ /* 0x000fe400078ec0ff */
[----:B------:R-:W-:Y:S02]  /*64e0*/  LOP3.LUT R2, R0, 0x6, RZ, 0xc0, !PT ;  /* 0x0000000600027812 */ /* 0x000fe400078ec0ff */
[----:B------:R-:W-:Y:S02]  /*64f0*/  LOP3.LUT R0, R3, 0x30, R0, 0xf8, !PT ;  /* 0x0000003003007812 */ /* 0x000fe400078ef800 */
[----:B------:R-:W-:Y:S02]  /*6500*/  LEA R2, R17, R2, 0xa ;  /* 0x0000000211027211 */ /* 0x000fe400078e50ff */
[----:B------:R-:W-:Y:S01]  /*6510*/  LOP3.LUT R3, R16, 0x40, RZ, 0xc0, !PT ;  /* 0x0000004010037812 */ /* 0x000fe200078ec0ff */
[----:B--2---:R-:W-:-:S03]  /*6520*/  FMUL R24, R24, R19 ;  /* 0x0000001318187220 */ /* 0x004fc60000400000 */
[----:B------:R-:W-:Y:S01]  /*6530*/  IADD3 R3, R0, R2, R3 ;  /* 0x0000000200037210 */ /* 0x000fe20007ffe003 */
[----:B------:R-:W-:Y:S06]  /*6540*/  @P0 BRA `(.L_x_53) ;  /* 0x0000000000040947 */ /* 0x000fec0003800000 */
[----:B------:R-:W-:-:S04]  /*6550*/  DEPBAR.LE SB0, 0x1 ;  /* 0x000080400000791a */ /* 0x000fc80000000000 */
.L_x_53:
[----:B------:R-:W-:Y:S05]  /*6560*/  BSYNC B0 ;  /* 0x0000000000007941 */ /* 0x000fea0003800000 */
.L_x_52:
[----:B------:R-:W-:Y:S05]  /*6570*/  WARPSYNC.ALL ;  /* 0x0000000000007948 */ /* 0x000fea0003800000 */
[----:B------:R-:W-:Y:S01]  /*6580*/  BAR.SYNC.DEFER_BLOCKING 0x1, 0x80 ;  /* 0x0042000000007b1d */ /* 0x000fe20000010000 */
[----:B------:R-:W-:Y:S01]  /*6590*/  R2P PR, R4, 0x18 ;  /* 0x0000001804007804 */ /* 0x000fe20000000000 */
[----:B------:R-:W-:Y:S01]  /*65a0*/  IMAD.MOV.U32 R0, RZ, RZ, 0x10 ;  /* 0x00000010ff007424 */ /* 0x000fe200078e00ff */
[----:B------:R-:W-:Y:S01]  /*65b0*/  IADD3 R3, R22, R3, RZ ;  /* 0x0000000316037210 */ /* 0x000fe20007ffe0ff */
        /* <DEDUP_REMOVED lines=23> */
[----:B------:R-:W-:Y:S01]  /*6730*/  SEL R0, R0, 0xfffffff0, !P3 ;  /* 0xfffffff000007807 */ /* 0x000fe20005800000 */
[-C--:B------:R-:W-:Y:S01]  /*6740*/  FMUL R48, R48, R19.reuse ;  /* 0x0000001330307220 */ /* 0x080fe20000400000 */
[----:B------:R-:W-:Y:S01]  /*6750*/  IADD3 R5, R3, 0x20, RZ ;  /* 0x0000002003057810 */ /* 0x000fe20007ffe0ff */
[-C--:B------:R-:W-:Y:S01]  /*6760*/  FMUL R49, R49, R19.reuse ;  /* 0x0000001331317220 */ /* 0x080fe20000400000 */
[-C--:B------:R-:W-:Y:S01]  /*6770*/  FMUL R50, R50, R19.reuse ;  /* 0x0000001332327220 */ /* 0x080fe20000400000 */
[-C--:B------:R-:W-:Y:S01]  /*6780*/  FMUL R51, R51, R19.reuse ;  /* 0x0000001333337220 */ /* 0x080fe20000400000 */
[-C--:B------:R-:W-:Y:S01]  /*6790*/  FMUL R52, R52, R19.reuse ;  /* 0x0000001334347220 */ /* 0x080fe20000400000 */
[-C--:B------:R-:W-:Y:S01]  /*67a0*/  FMUL R53, R53, R19.reuse ;  /* 0x0000001335357220 */ /* 0x080fe20000400000 */
[-C--:B------:R-:W-:Y:S01]  /*67b0*/  FMUL R54, R54, R19.reuse ;  /* 0x0000001336367220 */ /* 0x080fe20000400000 */
[-C--:B------:R-:W-:Y:S01]  /*67c0*/  FMUL R55, R55, R19.reuse ;  /* 0x0000001337377220 */ /* 0x080fe20000400000 */
[----:B------:R-:W-:Y:S01]  /*67d0*/  @P4 IADD3 R5, R3, -0x20, RZ ;  /* 0xffffffe003054810 */ /* 0x000fe20007ffe0ff */
[-C--:B------:R-:W-:Y:S01]  /*67e0*/  FMUL R59, R59, R19.reuse ;  /* 0x000000133b3b7220 */ /* 0x080fe20000400000 */
[----:B------:R-:W-:Y:S01]  /*67f0*/  F2FP.SATFINITE.E4M3.F32.PACK_AB_MERGE_C R24, R25, R24, RZ ;  /* 0x000000181918723e */ /* 0x000fe200048070ff */
[-C--:B------:R-:W-:Y:S01]  /*6800*/  FMUL R58, R58, R19.reuse ;  /* 0x000000133a3a7220 */ /* 0x080fe20000400000 */
[----:B------:R-:W-:Y:S01]  /*6810*/  F2FP.SATFINITE.E4M3.F32.PACK_AB_MERGE_C R26, R27, R26, RZ ;  /* 0x0000001a1b1a723e */ /* 0x000fe200048070ff */
[----:B------:R-:W-:Y:S01]  /*6820*/  IMAD.IADD R7, R0, 0x1, R5 ;  /* 0x0000000100077824 */ /* 0x000fe200078e0205 */
[----:B------:R-:W-:Y:S01]  /*6830*/  F2FP.SATFINITE.E4M3.F32.PACK_AB_MERGE_C R28, R29, R28, RZ ;  /* 0x0000001c1d1c723e */ /* 0x000fe200048070ff */
[----:B------:R1:W-:Y:S01]  /*6840*/  STS.U16 [R3], R24 ;  /* 0x0000001803007388 */ /* 0x0003e20000000400 */
[----:B------:R-:W-:Y:S01]  /*6850*/  F2FP.SATFINITE.E4M3.F32.PACK_AB_MERGE_C R30, R31, R30, RZ ;  /* 0x0000001e1f1e723e */ /* 0x000fe200048070ff */
[-C--:B------:R-:W-:Y:S01]  /*6860*/  FMUL R57, R57, R19.reuse ;  /* 0x0000001339397220 */ /* 0x080fe20000400000 */
[----:B------:R-:W-:Y:S01]  /*6870*/  F2FP.SATFINITE.E4M3.F32.PACK_AB_MERGE_C R33, R33, R32, RZ ;  /* 0x000000202121723e */ /* 0x000fe200048070ff */
[----:B------:R1:W-:Y:S01]  /*6880*/  STS.U16 [R3+0x200], R26 ;  /* 0x0002001a03007388 */ /* 0x0003e20000000400 */
[----:B------:R-:W-:Y:S01]  /*6890*/  F2FP.SATFINITE.E4M3.F32.PACK_AB_MERGE_C R35, R35, R34, RZ ;  /* 0x000000222323723e */ /* 0x000fe200048070ff */
[-C--:B------:R-:W-:Y:S01]  /*68a0*/  FMUL R56, R56, R19.reuse ;  /* 0x0000001338387220 */ /* 0x080fe20000400000 */
[----:B------:R-:W-:Y:S01]  /*68b0*/  F2FP.SATFINITE.E4M3.F32.PACK_AB_MERGE_C R37, R37, R36, RZ ;  /* 0x000000242525723e */ /* 0x000fe200048070ff */
[----:B------:R1:W-:Y:S01]  /*68c0*/  STS.U16 [R3+0x8], R28 ;  /* 0x0000081c03007388 */ /* 0x0003e20000000400 */
[----:B------:R-:W-:Y:S01]  /*68d0*/  F2FP.SATFINITE.E4M3.F32.PACK_AB_MERGE_C R39, R39, R38, RZ ;  /* 0x000000262727723e */ /* 0x000fe200048070ff */
[-C--:B------:R-:W-:Y:S01]  /*68e0*/  FMUL R63, R63, R19.reuse ;  /* 0x000000133f3f7220 */ /* 0x080fe20000400000 */
[----:B------:R-:W-:Y:S01]  /*68f0*/  IADD3 R2, R3, R0, RZ ;  /* 0x0000000003027210 */ /* 0x000fe20007ffe0ff */
[----:B------:R1:W-:Y:S01]  /*6900*/  STS.U16 [R3+0x208], R30 ;  /* 0x0002081e03007388 */ /* 0x0003e20000000400 */
[----:B------:R-:W-:Y:S01]  /*6910*/  F2FP.SATFINITE.E4M3.F32.PACK_AB_MERGE_C R40, R41, R40, RZ ;  /* 0x000000282928723e */ /* 0x000fe200048070ff */
[-C--:B------:R-:W-:Y:S01]  /*6920*/  FMUL R62, R62, R19.reuse ;  /* 0x000000133e3e7220 */ /* 0x080fe20000400000 */
        /* <DEDUP_REMOVED lines=14> */
[-C--:B------:R-:W-:Y:S01]  /*6a10*/  FMUL R66, R66, R19.reuse ;  /* 0x0000001342427220 */ /* 0x080fe20000400000 */
[-C--:B------:R-:W-:Y:S01]  /*6a20*/  FMUL R65, R65, R19.reuse ;  /* 0x0000001341417220 */ /* 0x080fe20000400000 */
[-C--:B------:R-:W-:Y:S01]  /*6a30*/  FMUL R64, R64, R19.reuse ;  /* 0x0000001340407220 */ /* 0x080fe20000400000 */
[----:B------:R1:W-:Y:S01]  /*6a40*/  STS.U16 [R5], R40 ;  /* 0x0000002805007388 */ /* 0x0003e20000000400 */
[-C--:B------:R-:W-:Y:S01]  /*6a50*/  FMUL R71, R71, R19.reuse ;  /* 0x0000001347477220 */ /* 0x080fe20000400000 */
[-C--:B------:R-:W-:Y:S01]  /*6a60*/  FMUL R70, R70, R19.reuse ;  /* 0x0000001346467220 */ /* 0x080fe20000400000 */
[-C--:B------:R-:W-:Y:S01]  /*6a70*/  FMUL R69, R69, R19.reuse ;  /* 0x0000001345457220 */ /* 0x080fe20000400000 */
[----:B------:R1:W-:Y:S01]  /*6a80*/  STS.U16 [R5+0x200], R42 ;  /* 0x0002002a05007388 */ /* 0x0003e20000000400 */
        /* <DEDUP_REMOVED lines=27> */
[----:B------:R-:W-:Y:S01]  /*6c40*/  @!PT LDS RZ, [RZ] ;  /* 0x00000000fffff984 */ /* 0x000fe20000000800 */
[----:B------:R-:W-:Y:S01]  /*6c50*/  @!PT LDS RZ, [RZ] ;  /* 0x00000000fffff984 */ /* 0x000fe20000000800 */
[----:B------:R-:W-:Y:S01]  /*6c60*/  @!PT LDS RZ, [RZ] ;  /* 0x00000000fffff984 */ /* 0x000fe20000000800 */
[----:B------:R-:W-:Y:S01]  /*6c70*/  @!PT LDS RZ, [RZ] ;  /* 0x00000000fffff984 */ /* 0x000fe20000000800 */
[----:B------:R2:W-:Y:S06]  /*6c80*/  MEMBAR.ALL.CTA ;  /* 0x0000000000007992 */ /* 0x0005ec0000008000 */
[----:B--2---:R-:W2:Y:S01]  /*6c90*/  FENCE.VIEW.ASYNC.S ;  /* 0x00000000000073c6 */ /* 0x004ea20000000000 */
        /* <DEDUP_REMOVED lines=60> */
[----:B------:R-:W-:Y:S01]  /*7060*/  BSSY B0, `(.L_x_54) ;  /* 0x000003d000007945 */ /* 0x000fe20003800000 */
[----:B------:R-:W-:-:S02]  /*7070*/  F2FP.SATFINITE.E4M3.F32.PACK_AB_MERGE_C R56, R57, R56, RZ ;  /* 0x000000383938723e */ /* 0x000fc400048070ff */
[----:B------:R-:W-:Y:S02]  /*7080*/  F2FP.SATFINITE.E4M3.F32.PACK_AB_MERGE_C R58, R59, R58, RZ ;  /* 0x0000003a3b3a723e */ /* 0x000fe400048070ff */
[----:B------:R-:W-:Y:S02]  /*7090*/  F2FP.SATFINITE.E4M3.F32.PACK_AB_MERGE_C R60, R61, R60, RZ ;  /* 0x0000003c3d3c723e */ /* 0x000fe400048070ff */
[----:B------:R-:W-:Y:S02]  /*70a0*/  F2FP.SATFINITE.E4M3.F32.PACK_AB_MERGE_C R62, R63, R62, RZ ;  /* 0x0000003e3f3e723e */ /* 0x000fe400048070ff */
[----:B------:R-:W-:Y:S02]  /*70b0*/  F2FP.SATFINITE.E4M3.F32.PACK_AB_MERGE_C R65, R65, R64, RZ ;  /* 0x000000404141723e */ /* 0x000fe400048070ff */
[----:B------:R-:W-:Y:S02]  /*70c0*/  F2FP.SATFINITE.E4M3.F32.PACK_AB_MERGE_C R67, R67, R66, RZ ;  /* 0x000000424343723e */ /* 0x000fe400048070ff */
        /* <DEDUP_REMOVED lines=41> */
[----:B------:R-:W-:Y:S01]  /*7360*/  F2FP.SATFINITE.E4M3.F32.PACK_AB_MERGE_C R150, R151, R150, RZ ;  /* 0x000000969796723e */ /* 0x000fe200048070ff */
[----:B--2---:R-:W-:Y:S06]  /*7370*/  BAR.SYNC.DEFER_BLOCKING 0x1, 0x80 ;  /* 0x0042000000007b1d */ /* 0x004fec0000010000 */
[----:B-1----:R-:W-:Y:S05]  /*7380*/  @P0 BRA `(.L_x_55) ;  /* 0x0000000000280947 */ /* 0x002fea0003800000 */
[----:B------:R-:W-:Y:S01]  /*7390*/  S2UR UR44, SR_CTAID.Z ;  /* 0x00000000002c79c3 */ /* 0x000fe20000002700 */
[----:B------:R-:W-:Y:S01]  /*73a0*/  ULDC.64 UR4, c[0x0][0x198] ;  /* 0x0000660000047ab9 */ /* 0x000fe20000000a00 */
[----:B------:R-:W-:Y:S01]  /*73b0*/  R2UR UR40, R22 ;  /* 0x00000000162872ca */ /* 0x000fe200000e0000 */
[----:B------:R-:W-:Y:S01]  /*73c0*/  UIADD3 UR4, UP0, UR4, 0x670, URZ ;  /* 0x0000067004047890 */ /* 0x000fe2000ff1e03f */
[----:B------:R-:W-:-:S03]  /*73d0*/  UMOV UR41, URZ ;  /* 0x0000003f00297c82 */ /* 0x000fc60008000000 */
[----:B------:R-:W-:Y:S01]  /*73e0*/  UIADD3.X UR5, URZ, UR5, URZ, UP0, !UPT ;  /* 0x000000053f057290 */ /* 0x000fe200087fe43f */
[----:B------:R-:W1:Y:S08]  /*73f0*/  S2UR UR43, SR_CTAID.Y ;  /* 0x00000000002b79c3 */ /* 0x000e700000002600 */
[----:B-1----:R1:W-:Y:S01]  /*7400*/  UTMASTG.4D [UR40], [UR4] ;  /* 0x00000028040073b5 */ /* 0x0023e20008018000 */
[----:B------:R0:W-:Y:S01]  /*7410*/  UTMACMDFLUSH ;  /* 0x00000000000079b7 */ /* 0x0001e20000000000 */
[----:B-1----:R-:W-:-:S04]  /*7420*/  DEPBAR.LE SB0, 0x1 ;  /* 0x000080400000791a */ /* 0x002fc80000000000 */
.L_x_55:
[----:B------:R-:W-:Y:S05]  /*7430*/  BSYNC B0 ;  /* 0x0000000000007941 */ /* 0x000fea0003800000 */
.L_x_54:
[----:B------:R-:W-:Y:S06]  /*7440*/  BAR.SYNC.DEFER_BLOCKING 0x1, 0x80 ;  /* 0x0042000000007b1d */ /* 0x000fec0000010000 */
[----:B------:R-:W-:Y:S01]  /*7450*/  BSSY B0, `(.L_x_56) ;  /* 0x0000024000007945 */ /* 0x000fe20003800000 */
[----:B------:R1:W-:Y:S04]  /*7460*/  STS.U16 [R3+0x1000], R56 ;  /* 0x0010003803007388 */ /* 0x0003e80000000400 */
        /* <DEDUP_REMOVED lines=14> */
[----:B------:R1:W-:Y:S01]  /*7550*/  STS.U16 [R7+0x1208], R86 ;  /* 0x0012085607007388 */ /* 0x0003e20000000400 */
[----:B------:R-:W-:Y:S01]  /*7560*/  @!PT LDS RZ, [RZ] ;  /* 0x00000000fffff984 */ /* 0x000fe20000000800 */
[----:B------:R-:W-:Y:S01]  /*7570*/  @!PT LDS RZ, [RZ] ;  /* 0x00000000fffff984 */ /* 0x000fe20000000800 */
[----:B------:R-:W-:Y:S01]  /*7580*/  @!PT LDS RZ, [RZ] ;  /* 0x00000000fffff984 */ /* 0x000fe20000000800 */
[----:B------:R-:W-:Y:S01]  /*7590*/  @!PT LDS RZ, [RZ] ;  /* 0x00000000fffff984 */ /* 0x000fe20000000800 */
[----:B------:R2:W-:Y:S06]  /*75a0*/  MEMBAR.ALL.CTA ;  /* 0x0000000000007992 */ /* 0x0005ec0000008000 */
[----:B--2---:R-:W2:Y:S02]  /*75b0*/  FENCE.VIEW.ASYNC.S ;  /* 0x00000000000073c6 */ /* 0x004ea40000000000 */
[----:B--2---:R-:W-:Y:S06]  /*75c0*/  BAR.SYNC.DEFER_BLOCKING 0x1, 0x80 ;  /* 0x0042000000007b1d */ /* 0x004fec0000010000 */
[----:B-1----:R-:W-:Y:S05]  /*75d0*/  @P0 BRA `(.L_x_57) ;  /* 0x00000000002c0947 */ /* 0x002fea0003800000 */
[----:B------:R-:W-:Y:S01]  /*75e0*/  S2UR UR44, SR_CTAID.Z ;  /* 0x00000000002c79c3 */ /* 0x000fe20000002700 */
[----:B------:R-:W-:Y:S01]  /*75f0*/  R2UR UR40, R22 ;  /* 0x00000000162872ca */ /* 0x000fe200000e0000 */
[----:B------:R-:W-:Y:S01]  /*7600*/  ULDC.64 UR4, c[0x0][0x198] ;  /* 0x0000660000047ab9 */ /* 0x000fe20000000a00 */
[----:B------:R-:W-:Y:S01]  /*7610*/  UMOV UR41, 0x40 ;  /* 0x0000004000297882 */ /* 0x000fe20000000000 */
[----:B------:R-:W-:-:S04]  /*7620*/  UIADD3 UR4, UP0, UR4, 0x670, URZ ;  /* 0x0000067004047890 */ /* 0x000fc8000ff1e03f */
[----:B------:R-:W1:Y:S01]  /*7630*/  S2UR UR43, SR_CTAID.Y ;  /* 0x00000000002b79c3 */ /* 0x000e620000002600 */
[----:B------:R-:W-:-:S05]  /*7640*/  UIADD3.X UR5, URZ, UR5, URZ, UP0, !UPT ;  /* 0x000000053f057290 */ /* 0x000fca00087fe43f */
[----:B------:R-:W-:-:S09]  /*7650*/  UIADD3 UR40, UR40, 0x1000, URZ ;  /* 0x0000100028287890 */ /* 0x000fd2000fffe03f */
[----:B-1----:R1:W-:Y:S01]  /*7660*/  UTMASTG.4D [UR40], [UR4] ;  /* 0x00000028040073b5 */ /* 0x0023e20008018000 */
[----:B------:R0:W-:Y:S01]  /*7670*/  UTMACMDFLUSH ;  /* 0x00000000000079b7 */ /* 0x0001e20000000000 */
[----:B-1----:R-:W-:-:S04]  /*7680*/  DEPBAR.LE SB0, 0x1 ;  /* 0x000080400000791a */ /* 0x002fc80000000000 */
.L_x_57:
[----:B------:R-:W-:Y:S05]  /*7690*/  BSYNC B0 ;  /* 0x0000000000007941 */ /* 0x000fea0003800000 */
.L_x_56:
[----:B------:R-:W-:Y:S06]  /*76a0*/  BAR.SYNC.DEFER_BLOCKING 0x1, 0x80 ;  /* 0x0042000000007b1d */ /* 0x000fec0000010000 */
[----:B------:R-:W-:Y:S01]  /*76b0*/  BSSY B0, `(.L_x_58) ;  /* 0x0000024000007945 */ /* 0x000fe20003800000 */
[----:B------:R1:W-:Y:S04]  /*76c0*/  STS.U16 [R3], R88 ;  /* 0x0000005803007388 */ /* 0x0003e80000000400 */
[----:B------:R1:W-:Y:S04]  /*76d0*/  STS.U16 [R3+0x200], R90 ;  /* 0x0002005a03007388 */ /* 0x0003e80000000400 */
[----:B------:R1:W-:Y:S04]  /*76e0*/  STS.U16 [R3+0x8], R92 ;  /* 0x0000085c03007388 */ /* 0x0003e80000000400 */
[----:B------:R1:W-:Y:S04]  /*76f0*/  STS.U16 [R3+0x208], R94 ;  /* 0x0002085e03007388 */ /* 0x0003e80000000400 */
        /* <DEDUP_REMOVED lines=21> */
[----:B------:R-:W-:Y:S01]  /*7850*/  ULDC.64 UR4, c[0x0][0x198] ;  /* 0x0000660000047ab9 */ /* 0x000fe20000000a00 */
[----:B------:R-:W-:Y:S01]  /*7860*/  R2UR UR8, R22 ;  /* 0x00000000160872ca */ /* 0x000fe200000e0000 */
[----:B------:R-:W-:Y:S01]  /*7870*/  UIADD3 UR4, UP0, UR4, 0x670, URZ ;  /* 0x0000067004047890 */ /* 0x000fe2000ff1e03f */
[----:B------:R-:W-:Y:S01]  /*7880*/  UMOV UR9, 0x80 ;  /* 0x0000008000097882 */ /* 0x000fe20000000000 */
[----:B------:R-:W-:Y:S02]  /*7890*/  UMOV UR10, UR42 ;  /* 0x0000002a000a7c82 */ /* 0x000fe40008000000 */
[----:B------:R-:W-:Y:S01]  /*78a0*/  UIADD3.X UR5, URZ, UR5, URZ, UP0, !UPT ;  /* 0x000000053f057290 */ /* 0x000fe200087fe43f */
[----:B------:R-:W1:Y:S08]  /*78b0*/  S2UR UR11, SR_CTAID.Y ;  /* 0x00000000000b79c3 */ /* 0x000e700000002600 */
[----:B-1----:R1:W-:Y:S01]  /*78c0*/  UTMASTG.4D [UR8], [UR4] ;  /* 0x00000008040073b5 */ /* 0x0023e20008018000 */
[----:B------:R0:W-:Y:S01]  /*78d0*/  UTMACMDFLUSH ;  /* 0x00000000000079b7 */ /* 0x0001e20000000000 */
[----:B-1----:R-:W-:-:S04]  /*78e0*/  DEPBAR.LE SB0, 0x1 ;  /* 0x000080400000791a */ /* 0x002fc80000000000 */
.L_x_59:
[----:B------:R-:W-:Y:S05]  /*78f0*/  BSYNC B0 ;  /* 0x0000000000007941 */ /* 0x000fea0003800000 */
.L_x_58:
        /* <DEDUP_REMOVED lines=34> */
[----:B-1----:R1:W-:Y:S02]  /*7b20*/  UTMASTG.4D [UR40], [UR4] ;  /* 0x00000028040073b5 */ /* 0x0023e40008018000 */
[----:B-1----:R0:W-:Y:S02]  /*7b30*/  UTMACMDFLUSH ;  /* 0x00000000000079b7 */ /* 0x0021e40000000000 */
.L_x_61:
[----:B------:R-:W-:Y:S05]  /*7b40*/  BSYNC B0 ;  /* 0x0000000000007941 */ /* 0x000fea0003800000 */
.L_x_60:
[----:B------:R-:W-:Y:S01]  /*7b50*/  UIADD3 UR36, UR36, -0x1, URZ ;  /* 0xffffffff24247890 */ /* 0x000fe2000fffe03f */
[----:B------:R-:W-:-:S04]  /*7b60*/  DEPBAR.LE SB0, 0x0 ;  /* 0x000080000000791a */ /* 0x000fc80000000000 */
[----:B------:R-:W-:-:S04]  /*7b70*/  USHF.L.U32 UR4, UR36, 0x3, URZ ;  /* 0x0000000324047899 */ /* 0x000fc8000800063f */
[----:B------:R-:W-:-:S04]  /*7b80*/  ULOP3.LUT UR4, UR4, 0x8, URZ, 0xe2, !UPT ;  /* 0x0000000804047892 */ /* 0x000fc8000f8ee23f */
[----:B------:R-:W-:-:S06]  /*7b90*/  ULOP3.LUT UR4, UR4, 0x18, URZ, 0x3c, !UPT ;  /* 0x0000001804047892 */ /* 0x000fcc000f8e3c3f */
[----:B------:R-:W-:-:S04]  /*7ba0*/  MOV R0, UR4 ;  /* 0x0000000400007c02 */ /* 0x000fc80008000f00 */
[----:B------:R-:W-:Y:S01]  /*7bb0*/  SYNCS.ARRIVE.TRANS64.A1T0 RZ, [R0+UR37+0x1c090], RZ ;  /* 0x01c090ff00ff79a7 */ /* 0x000fe20008100025 */
[----:B------:R-:W-:Y:S05]  /*7bc0*/  EXIT ;  /* 0x000000000000794d */ /* 0x000fea0003800000 */
.L_x_6:
[----:B------:R-:W-:-:S08]  /*7bd0*/  UISETP.NE.AND UP0, UPT, UR5, 0x1, UPT ;  /* 0x000000010500788c */ /* 0x000fd0000bf05270 */
[----:B------:R-:W1:-:S00]  /*7be0*/  USETMAXREG.DEALLOC.CTAPOOL 0x18 ;  /* 0x00000018000079c8 */ /* 0x000e4000080e0500 */
[----:B------:R-:W-:-:S13]  /*7bf0*/  PLOP3.LUT P0, PT, PT, PT, UP0, 0x80, 0x0 ;  /* 0x000000000000781c */ /* 0x000fda0003f0f008 */
[----:B------:R-:W-:Y:S05]  /*7c00*/  @P0 EXIT ;  /* 0x000000000000094d */ /* 0x000fea0003800000 */
[----:B------:R-:W2:Y:S01]  /*7c10*/  S2UR UR11, SR_CTAID.X ;  /* 0x00000000000b79c3 */ /* 0x000ea20000002500 */
[----:B------:R-:W-:Y:S01]  /*7c20*/  ELECT P3, URZ, PT ;  /* 0x00000000003f782f */ /* 0x000fe20003860000 */
[----:B------:R-:W-:Y:S01]  /*7c30*/  BSSY B0, `(.L_x_62) ;  /* 0x000002e000007945 */ /* 0x000fe20003800000 */
[----:B-1----:R-:W-:Y:S02]  /*7c40*/  MOV R2, RZ ;  /* 0x000000ff00027202 */ /* 0x002fe40000000f00 */
[----:B------:R-:W-:Y:S02]  /*7c50*/  MOV R8, RZ ;  /* 0x000000ff00087202 */ /* 0x000fe40000000f00 */
[----:B------:R-:W-:Y:S01]  /*7c60*/  MOV R4, RZ ;  /* 0x000000ff00047202 */ /* 0x000fe20000000f00 */
[----:B------:R-:W1:Y:S08]  /*7c70*/  S2UR UR20, SR_CTAID.Y ;  /* 0x00000000001479c3 */ /* 0x000e700000002600 */
[----:B------:R-:W3:Y:S01]  /*7c80*/  S2UR UR21, SR_CTAID.Z ;  /* 0x00000000001579c3 */ /* 0x000ee20000002700 */
[----:B--2---:R-:W-:Y:S01]  /*7c90*/  USHF.L.U32 UR11, UR11, 0x7, URZ ;  /* 0x000000070b0b7899 */ /* 0x004fe2000800063f */
[----:B------:R-:W-:Y:S11]  /*7ca0*/  @!P3 BRA `(.L_x_63) ;  /* 0x000000000098b947 */ /* 0x000ff60003800000 */
[----:B------:R-:W2:Y:S01]  /*7cb0*/  S2R R4, SR_CgaCtaId ;  /* 0x0000000000047919 */ /* 0x000ea20000008800 */
[----:B------:R-:W-:Y:S01]  /*7cc0*/  MOV R3, 0x400 ;  /* 0x0000040000037802 */ /* 0x000fe20000000f00 */
[----:B------:R-:W-:-:S03]  /*7cd0*/  IMAD.MOV.U32 R5, RZ, RZ, 0x1 ;  /* 0x00000001ff057424 */ /* 0x000fc600078e00ff */
[----:B--2---:R-:W-:Y:S02]  /*7ce0*/  LEA R4, R4, R3, 0x18 ;  /* 0x0000000304047211 */ /* 0x004fe400078ec0ff */
[----:B------:R-:W-:-:S04]  /*7cf0*/  SHF.L.U32 R3, R5, 0x1f, RZ ;  /* 0x0000001f05037819 */ /* 0x000fc800000006ff */
[----:B------:R-:W2:Y:S02]  /*7d00*/  SYNCS.PHASECHK.TRANS64.TRYWAIT P0, [R4+URZ+0x1c060], R3 ;  /* 0x01c06003040075a7 */ /* 0x000ea4000800017f */
[----:B--2---:R-:W-:Y:S05]  /*7d10*/  @!P0 BRA `(.L_x_64) ;  /* 0x0000001000c88947 */ /* 0x004fea0003800000 */
.L_x_100:
[----:B------:R-:W-:Y:S01]  /*7d20*/  ULOP3.LUT UR5, UR4, 0x2, URZ, 0xfc, !UPT ;  /* 0x0000000204057892 */ /* 0x000fe2000f8efc3f */
[----:B--2---:R-:W-:-:S03]  /*7d30*/  @P2 MOV R3, 0x4000 ;  /* 0x0000400000032802 */ /* 0x004fc60000000f00 */
[----:B------:R-:W-:Y:S01]  /*7d40*/  UPRMT UR5, UR5, 0x9910, URZ ;  /* 0x0000991005057896 */ /* 0x000fe2000800003f */
[----:B------:R2:W-:Y:S03]  /*7d50*/  @P2 SYNCS.ARRIVE.TRANS64 RZ, [R4+URZ+0x1c050], R3 ;  /* 0x01c0500304ff29a7 */ /* 0x0005e6000800003f */
[----:B------:R-:W-:-:S06]  /*7d60*/  UISETP.NE.AND UP0, UPT, UR5, 0x2, UPT ;  /* 0x000000020500788c */ /* 0x000fcc000bf05270 */
[----:B------:R-:W-:-:S13]  /*7d70*/  PLOP3.LUT P0, PT, PT, PT, UP0, 0x80, 0x0 ;  /* 0x000000000000781c */ /* 0x000fda0003f0f008 */
[----:B--2---:R-:W-:Y:S05]  /*7d80*/  @P0 BRA `(.L_x_65) ;  /* 0x0000000000040947 */ /* 0x004fea0003800000 */
[----:B-1-3--:R-:W-:Y:S01]  /*7d90*/  BPT.TRAP 0x1 ;  /* 0x000000040000795c */ /* 0x00afe20000300000 */
.L_x_65:
[----:B------:R-:W-:-:S04]  /*7da0*/  LOP3.LUT P0, RZ, R0, 0x1f, RZ, 0xc0, !PT ;  /* 0x0000001f00ff7812 */ /* 0x000fc8000780c0ff */
[----:B------:R-:W-:-:S13]  /*7db0*/  PLOP3.LUT P0, PT, P0, P2, PT, 0x2a, 0x0 ;  /* 0x000000000000781c */ /* 0x000fda0000704572 */
[----:B------:R-:W-:Y:S05]  /*7dc0*/  @P0 BRA `(.L_x_66) ;  /* 0x0000000000040947 */ /* 0x000fea0003800000 */
[----:B-1-3--:R-:W-:Y:S01]  /*7dd0*/  BPT.TRAP 0x1 ;  /* 0x000000040000795c */ /* 0x00afe20000300000 */
.L_x_66:
[----:B------:R-:W-:Y:S01]  /*7de0*/  R2UR UR8, R4 ;  /* 0x00000000040872ca */ /* 0x000fe200000e0000 */
[----:B------:R-:W-:Y:S01]  /*7df0*/  ULDC.64 UR6, c[0x0][0x198] ;  /* 0x0000660000067ab9 */ /* 0x000fe20000000a00 */
[----:B------:R-:W-:Y:S01]  /*7e00*/  UMOV UR14, 0x0 ;  /* 0x00000000000e7882 */ /* 0x000fe20000000000 */
[----:B------:R-:W-:Y:S01]  /*7e10*/  UIADD3 UR6, UP0, UR6, 0xf0, URZ ;  /* 0x000000f006067890 */ /* 0x000fe2000ff1e03f */
[----:B------:R-:W-:Y:S01]  /*7e20*/  MOV R4, 0x1 ;  /* 0x0000000100047802 */ /* 0x000fe20000000f00 */
[----:B------:R-:W-:Y:S01]  /*7e30*/  UMOV UR15, 0x10000000 ;  /* 0x10000000000f7882 */ /* 0x000fe20000000000 */
[----:B------:R-:W-:Y:S01]  /*7e40*/  UMOV UR10, URZ ;  /* 0x0000003f000a7c82 */ /* 0x000fe20008000000 */
[----:B------:R-:W-:Y:S01]  /*7e50*/  UIADD3.X UR7, URZ, UR7, URZ, UP0, !UPT ;  /* 0x000000073f077290 */ /* 0x000fe200087fe43f */
[----:B------:R-:W-:Y:S01]  /*7e60*/  MOV R8, 0x40 ;  /* 0x0000004000087802 */ /* 0x000fe20000000f00 */
[----:B-1----:R-:W-:Y:S01]  /*7e70*/  UMOV UR12, UR20 ;  /* 0x00000014000c7c82 */ /* 0x002fe20008000000 */
[----:B---3--:R-:W-:Y:S01]  /*7e80*/  UMOV UR13, UR21 ;  /* 0x00000015000d7c82 */ /* 0x008fe20008000000 */
[----:B------:R-:W-:Y:S01]  /*7e90*/  UMOV UR18, 0x80 ;  /* 0x0000008000127882 */ /* 0x000fe20000000000 */
[----:B------:R-:W-:Y:S01]  /*7ea0*/  UMOV UR19, UR11 ;  /* 0x0000000b00137c82 */ /* 0x000fe20008000000 */
[----:B------:R-:W-:-:S02]  /*7eb0*/  UIADD3 UR9, UR8, 0x1c050, URZ ;  /* 0x0001c05008097890 */ /* 0x000fc4000fffe03f */
[----:B------:R-:W-:-:S05]  /*7ec0*/  UIADD3 UR16, UR8, 0x2000, URZ ;  /* 0x0000200008107890 */ /* 0x000fca000fffe03f */
[----:B------:R-:W-:Y:S02]  /*7ed0*/  UMOV UR17, UR9 ;  /* 0x0000000900117c82 */ /* 0x000fe40008000000 */
[----:B------:R2:W-:Y:S02]  /*7ee0*/  UTMALDG.4D [UR8], [UR6], desc[UR14] ;  /* 0x00000e08060075b4 */ /* 0x0005e40008019000 */
[----:B------:R2:W-:Y:S02]  /*7ef0*/  UTMALDG.4D [UR16], [UR6], desc[UR14] ;  /* 0x00000e10060075b4 */ /* 0x0005e40008019000 */
[----:B--2---:R-:W-:Y:S01]  /*7f00*/  NOP ;  /* 0x0000000000007918 */ /* 0x004fe20000000000 */
.L_x_63:
[----:B-1-3--:R-:W-:Y:S05]  /*7f10*/  BSYNC B0 ;  /* 0x0000000000007941 */ /* 0x00afea0003800000 */
.L_x_62:
[----:B------:R-:W1:Y:S01]  /*7f20*/  LDC R3, c[0x0][0x28c] ;  /* 0x0000a300ff037b82 */ /* 0x000e620000000800 */
[----:B------:R-:W-:Y:S01]  /*7f30*/  BSSY B0, `(.L_x_67) ;  /* 0x000002a000007945 */ /* 0x000fe20003800000 */
[----:B-1----:R-:W-:-:S13]  /*7f40*/  ISETP.GT.AND P4, PT, R3, RZ, P3 ;  /* 0x000000ff0300720c */ /* 0x002fda0001f84270 */
[----:B------:R-:W-:Y:S05]  /*7f50*/  @!P4 BRA `(.L_x_68) ;  /* 0x00000000009cc947 */ /* 0x000fea0003800000 */
[----:B------:R-:W1:Y:S01]  /*7f60*/  S2R R5, SR_CgaCtaId ;  /* 0x0000000000057919 */ /* 0x000e620000008800 */
[----:B------:R-:W-:-:S04]  /*7f70*/  MOV R2, 0x400 ;  /* 0x0000040000027802 */ /* 0x000fc80000000f00 */
[----:B-1----:R-:W-:Y:S02]  /*7f80*/  LEA R2, R5, R2, 0x18 ;  /* 0x0000000205027211 */ /* 0x002fe400078ec0ff */
[----:B------:R-:W-:-:S04]  /*7f90*/  MOV R5, 0x1 ;  /* 0x0000000100057802 */ /* 0x000fc80000000f00 */
[----:B------:R-:W-:-:S04]  /*7fa0*/  SHF.L.U32 R5, R5, 0x1f, RZ ;  /* 0x0000001f05057819 */ /* 0x000fc800000006ff */
[----:B------:R-:W1:Y:S02]  /*7fb0*/  SYNCS.PHASECHK.TRANS64.TRYWAIT P0, [R2+URZ+0x1c028], R5 ;  /* 0x01c02805020075a7 */ /* 0x000e64000800017f */
[----:B-1----:R-:W-:Y:S05]  /*7fc0*/  @!P0 BRA `(.L_x_69) ;  /* 0x0000001000308947 */ /* 0x002fea0003800000 */
.L_x_101:
[----:B------:R-:W-:Y:S01]  /*7fd0*/  ULOP3.LUT UR5, UR4, 0x2, URZ, 0xfc, !UPT ;  /* 0x0000000204057892 */ /* 0x000fe2000f8efc3f */
[----:B-1----:R-:W-:-:S03]  /*7fe0*/  @P2 IMAD.MOV.U32 R5, RZ, RZ, 0x4000 ;  /* 0x00004000ff052424 */ /* 0x002fc600078e00ff */
[----:B------:R-:W-:Y:S01]  /*7ff0*/  UPRMT UR5, UR5, 0x9910, URZ ;  /* 0x0000991005057896 */ /* 0x000fe2000800003f */
[----:B------:R1:W-:Y:S03]  /*8000*/  @P2 SYNCS.ARRIVE.TRANS64 RZ, [R2+URZ+0x1c000], R5 ;  /* 0x01c0000502ff29a7 */ /* 0x0003e6000800003f */
[----:B------:R-:W-:-:S06]  /*8010*/  UISETP.NE.AND UP0, UPT, UR5, 0x2, UPT ;  /* 0x000000020500788c */ /* 0x000fcc000bf05270 */
[----:B------:R-:W-:-:S13]  /*8020*/  PLOP3.LUT P0, PT, PT, PT, UP0, 0x80, 0x0 ;  /* 0x000000000000781c */ /* 0x000fda0003f0f008 */
[----:B-1----:R-:W-:Y:S05]  /*8030*/  @P0 BRA `(.L_x_70) ;  /* 0x0000000000040947 */ /* 0x002fea0003800000 */
[----:B------:R-:W-:Y:S01]  /*8040*/  BPT.TRAP 0x1 ;  /* 0x000000040000795c */ /* 0x000fe20000300000 */
.L_x_70:
[----:B------:R-:W-:-:S04]  /*8050*/  LOP3.LUT P0, RZ, R0, 0x1f, RZ, 0xc0, !PT ;  /* 0x0000001f00ff7812 */ /* 0x000fc8000780c0ff */
[----:B------:R-:W-:-:S13]  /*8060*/  PLOP3.LUT P0, PT, P0, P2, PT, 0x2a, 0x0 ;  /* 0x000000000000781c */ /* 0x000fda0000704572 */
[----:B------:R-:W-:Y:S05]  /*8070*/  @P0 BRA `(.L_x_71) ;  /* 0x0000000000040947 */ /* 0x000fea0003800000 */
[----:B------:R-:W-:Y:S01]  /*8080*/  BPT.TRAP 0x1 ;  /* 0x000000040000795c */ /* 0x000fe20000300000 */
.L_x_71:
[----:B------:R-:W-:Y:S01]  /*8090*/  R2UR UR24, R2 ;  /* 0x00000000021872ca */ /* 0x000fe200000e0000 */
[----:B------:R-:W-:Y:S01]  /*80a0*/  ULDC.64 UR6, c[0x0][0x198] ;  /* 0x0000660000067ab9 */ /* 0x000fe20000000a00 */
[----:B------:R-:W-:Y:S01]  /*80b0*/  UMOV UR19, URZ ;  /* 0x0000003f00137c82 */ /* 0x000fe20008000000 */
[----:B------:R-:W-:Y:S01]  /*80c0*/  UIADD3 UR6, UP0, UR6, 0x1f0, URZ ;  /* 0x000001f006067890 */ /* 0x000fe2000ff1e03f */
[----:B------:R-:W-:Y:S01]  /*80d0*/  MOV R2, 0x1 ;  /* 0x0000000100027802 */ /* 0x000fe20000000f00 */
[----:B------:R-:W-:Y:S01]  /*80e0*/  UMOV UR8, 0x0 ;  /* 0x0000000000087882 */ /* 0x000fe20000000000 */
[----:B------:R-:W-:Y:S01]  /*80f0*/  UMOV UR9, 0x10000000 ;  /* 0x1000000000097882 */ /* 0x000fe20000000000 */
[----:B------:R-:W-:Y:S01]  /*8100*/  UIADD3.X UR7, URZ, UR7, URZ, UP0, !UPT ;  /* 0x000000073f077290 */ /* 0x000fe200087fe43f */
[----:B------:R-:W-:Y:S01]  /*8110*/  UMOV UR18, URZ ;  /* 0x0000003f00127c82 */ /* 0x000fe20008000000 */
[----:B------:R-:W-:Y:S01]  /*8120*/  UMOV UR26, 0x80 ;  /* 0x00000080001a7882 */ /* 0x000fe20000000000 */
[----:B------:R-:W-:Y:S01]  /*8130*/  UMOV UR28, UR20 ;  /* 0x00000014001c7c82 */ /* 0x000fe20008000000 */
[----:B------:R-:W-:-:S02]  /*8140*/  UMOV UR29, UR21 ;  /* 0x00000015001d7c82 */ /* 0x000fc40008000000 */
[----:B------:R-:W-:Y:S02]  /*8150*/  UIADD3 UR16, UR24, 0x8000, URZ ;  /* 0x0000800018107890 */ /* 0x000fe4000fffe03f */
[----:B------:R-:W-:Y:S02]  /*8160*/  UIADD3 UR17, UR24, 0x1c000, URZ ;  /* 0x0001c00018117890 */ /* 0x000fe4000fffe03f */
[----:B------:R-:W-:Y:S01]  /*8170*/  UIADD3 UR24, UR24, 0xa000, URZ ;  /* 0x0000a00018187890 */ /* 0x000fe2000fffe03f */
[----:B------:R-:W-:-:S04]  /*8180*/  UMOV UR27, UR19 ;  /* 0x00000013001b7c82 */ /* 0x000fc80008000000 */
[----:B------:R-:W-:Y:S02]  /*8190*/  UMOV UR25, UR17 ;  /* 0x0000001100197c82 */ /* 0x000fe40008000000 */
[----:B------:R1:W-:Y:S02]  /*81a0*/  UTMALDG.4D [UR16], [UR6], desc[UR8] ;  /* 0x00000810060075b4 */ /* 0x0003e40008019000 */
[----:B------:R1:W-:Y:S02]  /*81b0*/  UTMALDG.4D [UR24], [UR6], desc[UR8] ;  /* 0x00000818060075b4 */ /* 0x0003e40008019000 */
[----:B-1----:R-:W-:Y:S01]  /*81c0*/  NOP ;  /* 0x0000000000007918 */ /* 0x002fe20000000000 */
.L_x_68:
[----:B------:R-:W-:Y:S05]  /*81d0*/  BSYNC B0 ;  /* 0x0000000000007941 */ /* 0x000fea0003800000 */
.L_x_67:
[----:B------:R-:W-:Y:S04]  /*81e0*/  BSSY B0, `(.L_x_72) ;  /* 0x000002c000007945 */ /* 0x000fe80003800000 */
[----:B------:R-:W-:Y:S05]  /*81f0*/  @!P3 BRA `(.L_x_73) ;  /* 0x0000000000a8b947 */ /* 0x000fea0003800000 */
[----:B------:R-:W1:Y:S01]  /*8200*/  S2R R6, SR_CgaCtaId ;  /* 0x0000000000067919 */ /* 0x000e620000008800 */
[----:B------:R-:W-:-:S04]  /*8210*/  MOV R5, 0x400 ;  /* 0x0000040000057802 */ /* 0x000fc80000000f00 */
[----:B-1----:R-:W-:Y:S02]  /*8220*/  LEA R7, R6, R5, 0x18 ;  /* 0x0000000506077211 */ /* 0x002fe400078ec0ff */
[----:B------:R-:W-:Y:S02]  /*8230*/  MOV R6, 0x1 ;  /* 0x0000000100067802 */ /* 0x000fe40000000f00 */
[----:B------:R-:W-:Y:S02]  /*8240*/  LEA R5, R4, R7, 0x3 ;  /* 0x0000000704057211 */ /* 0x000fe400078e18ff */
[----:B------:R-:W-:-:S04]  /*8250*/  SHF.L.U32 R6, R6, 0x1f, RZ ;  /* 0x0000001f06067819 */ /* 0x000fc800000006ff */
[----:B------:R-:W1:Y:S02]  /*8260*/  SYNCS.PHASECHK.TRANS64.TRYWAIT P0, [R5+URZ+0x1c060], R6 ;  /* 0x01c06006050075a7 */ /* 0x000e64000800017f */
[----:B-1----:R-:W-:Y:S05]  /*8270*/  @!P0 BRA `(.L_x_74) ;  /* 0x0000000c00988947 */ /* 0x002fea0003800000 */
.L_x_102:
[----:B------:R-:W-:Y:S01]  /*8280*/  ULOP3.LUT UR5, UR4, 0x2, URZ, 0xfc, !UPT ;  /* 0x0000000204057892 */ /* 0x000fe2000f8efc3f */
[----:B-1----:R-:W-:-:S03]  /*8290*/  @P2 MOV R6, 0x4000 ;  /* 0x0000400000062802 */ /* 0x002fc60000000f00 */
[----:B------:R-:W-:Y:S01]  /*82a0*/  UPRMT UR5, UR5, 0x9910, URZ ;  /* 0x0000991005057896 */ /* 0x000fe2000800003f */
[----:B------:R1:W-:Y:S03]  /*82b0*/  @P2 SYNCS.ARRIVE.TRANS64 RZ, [R5+URZ+0x1c050], R6 ;  /* 0x01c0500605ff29a7 */ /* 0x0003e6000800003f */
[----:B------:R-:W-:-:S06]  /*82c0*/  UISETP.NE.AND UP0, UPT, UR5, 0x2, UPT ;  /* 0x000000020500788c */ /* 0x000fcc000bf05270 */
[----:B------:R-:W-:-:S13]  /*82d0*/  PLOP3.LUT P0, PT, PT, PT, UP0, 0x80, 0x0 ;  /* 0x000000000000781c */ /* 0x000fda0003f0f008 */
[----:B-1----:R-:W-:Y:S05]  /*82e0*/  @P0 BRA `(.L_x_75) ;  /* 0x0000000000040947 */ /* 0x002fea0003800000 */
[----:B------:R-:W-:Y:S01]  /*82f0*/  BPT.TRAP 0x1 ;  /* 0x000000040000795c */ /* 0x000fe20000300000 */
.L_x_75:
[----:B------:R-:W-:-:S04]  /*8300*/  LOP3.LUT P0, RZ, R0, 0x1f, RZ, 0xc0, !PT ;  /* 0x0000001f00ff7812 */ /* 0x000fc8000780c0ff */
[----:B------:R-:W-:-:S13]  /*8310*/  PLOP3.LUT P0, PT, P0, P2, PT, 0x2a, 0x0 ;  /* 0x000000000000781c */ /* 0x000fda0000704572 */
[----:B------:R-:W-:Y:S05]  /*8320*/  @P0 BRA `(.L_x_76) ;  /* 0x0000000000040947 */ /* 0x000fea0003800000 */
[----:B------:R-:W-:Y:S01]  /*8330*/  BPT.TRAP 0x1 ;  /* 0x000000040000795c */ /* 0x000fe20000300000 */
.L_x_76:
[----:B------:R-:W-:Y:S01]  /*8340*/  R2UR UR24, R4 ;  /* 0x00000000041872ca */ /* 0x000fe200000e0000 */
[----:B------:R-:W-:Y:S01]  /*8350*/  ULDC.64 UR6, c[0x0][0x198] ;  /* 0x0000660000067ab9 */ /* 0x000fe20000000a00 */
[----:B------:R-:W-:Y:S01]  /*8360*/  R2UR UR5, R7 ;  /* 0x00000000070572ca */ /* 0x000fe200000e0000 */
[----:B------:R-:W-:Y:S01]  /*8370*/  UIADD3 UR6, UP0, UR6, 0xf0, URZ ;  /* 0x000000f006067890 */ /* 0x000fe2000ff1e03f */
[----:B------:R-:W-:Y:S01]  /*8380*/  R2UR UR27, R8 ;  /* 0x00000000081b72ca */ /* 0x000fe200000e0000 */
[----:B------:R-:W-:Y:S01]  /*8390*/  UMOV UR8, 0x0 ;  /* 0x0000000000087882 */ /* 0x000fe20000000000 */
[----:B------:R-:W-:Y:S01]  /*83a0*/  R2UR UR25, R5 ;  /* 0x00000000051972ca */ /* 0x000fe200000e0000 */
[----:B------:R-:W-:Y:S01]  /*83b0*/  UIADD3.X UR7, URZ, UR7, URZ, UP0, !UPT ;  /* 0x000000073f077290 */ /* 0x000fe200087fe43f */
[----:B------:R-:W-:Y:S01]  /*83c0*/  UMOV UR9, 0x10000000 ;  /* 0x1000000000097882 */ /* 0x000fe20000000000 */
[----:B------:R-:W-:Y:S01]  /*83d0*/  UMOV UR26, URZ ;  /* 0x0000003f001a7c82 */ /* 0x000fe20008000000 */
[----:B------:R-:W-:Y:S01]  /*83e0*/  UMOV UR28, UR20 ;  /* 0x00000014001c7c82 */ /* 0x000fe20008000000 */
[----:B------:R-:W-:Y:S01]  /*83f0*/  UMOV UR29, UR21 ;  /* 0x00000015001d7c82 */ /* 0x000fe20008000000 */
[----:B------:R-:W-:-:S03]  /*8400*/  UMOV UR18, 0x80 ;  /* 0x0000008000127882 */ /* 0x000fc60000000000 */
[----:B------:R-:W-:Y:S02]  /*8410*/  ULEA UR24, UR24, UR5, 0xe ;  /* 0x0000000518187291 */ /* 0x000fe4000f8e703f */
[----:B------:R-:W-:Y:S02]  /*8420*/  UIADD3 UR27, UR11, UR27, URZ ;  /* 0x0000001b0b1b7290 */ /* 0x000fe4000fffe03f */
[----:B------:R-:W-:Y:S02]  /*8430*/  UIADD3 UR25, UR25, 0x1c050, URZ ;  /* 0x0001c05019197890 */ /* 0x000fe4000fffe03f */
[----:B------:R-:W-:-:S03]  /*8440*/  UIADD3 UR16, UR24, 0x2000, URZ ;  /* 0x0000200018107890 */ /* 0x000fc6000fffe03f */
[----:B------:R-:W-:Y:S02]  /*8450*/  UMOV UR19, UR27 ;  /* 0x0000001b00137c82 */ /* 0x000fe40008000000 */
[----:B------:R-:W-:Y:S02]  /*8460*/  UMOV UR17, UR25 ;  /* 0x0000001900117c82 */ /* 0x000fe40008000000 */
[----:B------:R1:W-:Y:S02]  /*8470*/  UTMALDG.4D [UR24], [UR6], desc[UR8] ;  /* 0x00000818060075b4 */ /* 0x0003e40008019000 */
[----:B------:R1:W-:Y:S02]  /*8480*/  UTMALDG.4D [UR16], [UR6], desc[UR8] ;  /* 0x00000810060075b4 */ /* 0x0003e40008019000 */
[----:B-1----:R-:W-:Y:S01]  /*8490*/  NOP ;  /* 0x0000000000007918 */ /* 0x002fe20000000000 */
.L_x_73:
[----:B------:R-:W-:Y:S05]  /*84a0*/  BSYNC B0 ;  /* 0x0000000000007941 */ /* 0x000fea0003800000 */
.L_x_72:
[----:B------:R-:W-:Y:S01]  /*84b0*/  BSSY B0, `(.L_x_77) ;  /* 0x0000027000007945 */ /* 0x000fe20003800000 */
[----:B------:R-:W-:-:S03]  /*84c0*/  IMAD.MOV.U32 R8, RZ, RZ, RZ ;  /* 0x000000ffff087224 */ /* 0x000fc600078e00ff */
[----:B------:R-:W-:Y:S05]  /*84d0*/  @!P4 BRA `(.L_x_78) ;  /* 0x000000000090c947 */ /* 0x000fea0003800000 */
[----:B------:R-:W1:Y:S01]  /*84e0*/  S2R R5, SR_CgaCtaId ;  /* 0x0000000000057919 */ /* 0x000e620000008800 */
[----:B------:R-:W-:Y:S02]  /*84f0*/  MOV R4, 0x400 ;  /* 0x0000040000047802 */ /* 0x000fe40000000f00 */
[----:B------:R-:W-:-:S04]  /*8500*/  MOV R7, 0x1 ;  /* 0x0000000100077802 */ /* 0x000fc80000000f00 */
[----:B------:R-:W-:Y:S02]  /*8510*/  SHF.L.U32 R7, R7, 0x1f, RZ ;  /* 0x0000001f07077819 */ /* 0x000fe400000006ff */
[----:B-1----:R-:W-:-:S04]  /*8520*/  LEA R5, R5, R4, 0x18 ;  /* 0x0000000405057211 */ /* 0x002fc800078ec0ff */
[----:B------:R-:W-:-:S04]  /*8530*/  LEA R4, R2, R5, 0x3 ;  /* 0x0000000502047211 */ /* 0x000fc800078e18ff */
[----:B------:R-:W1:Y:S02]  /*8540*/  SYNCS.PHASECHK.TRANS64.TRYWAIT P0, [R4+URZ+0x1c028], R7 ;  /* 0x01c02807040075a7 */ /* 0x000e64000800017f */
[----:B-1----:R-:W-:Y:S05]  /*8550*/  @!P0 BRA `(.L_x_79) ;  /* 0x0000000800f48947 */ /* 0x002fea0003800000 */
.L_x_103:
        /* <DEDUP_REMOVED lines=8> */
.L_x_80:
[----:B------:R-:W-:-:S04]  /*85e0*/  LOP3.LUT P0, RZ, R0, 0x1f, RZ, 0xc0, !PT ;  /* 0x0000001f00ff7812 */ /* 0x000fc8000780c0ff */
[----:B------:R-:W-:-:S13]  /*85f0*/  PLOP3.LUT P0, PT, P0, P2, PT, 0x2a, 0x0 ;  /* 0x000000000000781c */ /* 0x000fda0000704572 */
[----:B------:R-:W-:Y:S05]  /*8600*/  @P0 BRA `(.L_x_81) ;  /* 0x0000000000040947 */ /* 0x000fea0003800000 */
[----:B------:R-:W-:Y:S01]  /*8610*/  BPT.TRAP 0x1 ;  /* 0x000000040000795c */ /* 0x000fe20000300000 */
.L_x_81:
[----:B------:R-:W-:Y:S01]  /*8620*/  LEA R5, R2, R5, 0xe ;  /* 0x0000000502057211 */ /* 0x000fe200078e70ff */
[----:B------:R-:W-:Y:S01]  /*8630*/  ULDC.64 UR6, c[0x0][0x198] ;  /* 0x0000660000067ab9 */ /* 0x000fe20000000a00 */
[----:B------:R-:W-:Y:S01]  /*8640*/  R2UR UR17, R4 ;  /* 0x00000000041172ca */ /* 0x000fe200000e0000 */
[----:B------:R-:W-:Y:S01]  /*8650*/  UIADD3 UR6, UP0, UR6, 0x2f0, URZ ;  /* 0x000002f006067890 */ /* 0x000fe2000ff1e03f */
[----:B------:R-:W-:Y:S01]  /*8660*/  R2UR UR16, R5 ;  /* 0x00000000051072ca */ /* 0x000fe200000e0000 */
[----:B------:R-:W-:Y:S01]  /*8670*/  UMOV UR8, 0x0 ;  /* 0x0000000000087882 */ /* 0x000fe20000000000 */
[----:B------:R-:W-:Y:S01]  /*8680*/  UMOV UR9, 0x10000000 ;  /* 0x1000000000097882 */ /* 0x000fe20000000000 */
[----:B------:R-:W-:Y:S01]  /*8690*/  UIADD3.X UR7, URZ, UR7, URZ, UP0, !UPT ;  /* 0x000000073f077290 */ /* 0x000fe200087fe43f */
[----:B------:R-:W-:Y:S01]  /*86a0*/  VIADD R2, R2, 0x1 ;  /* 0x0000000102027836 */ /* 0x000fe20000000000 */
[----:B------:R-:W-:Y:S01]  /*86b0*/  UMOV UR18, URZ ;  /* 0x0000003f00127c82 */ /* 0x000fe20008000000 */
[----:B------:R-:W-:Y:S01]  /*86c0*/  UMOV UR19, URZ ;  /* 0x0000003f00137c82 */ /* 0x000fe20008000000 */
[----:B------:R-:W-:-:S04]  /*86d0*/  MOV R8, 0x1 ;  /* 0x0000000100087802 */ /* 0x000fc80000000f00 */
[----:B------:R-:W-:Y:S02]  /*86e0*/  UIADD3 UR17, UR17, 0x1c000, URZ ;  /* 0x0001c00011117890 */ /* 0x000fe4000fffe03f */
[----:B------:R-:W-:-:S09]  /*86f0*/  UIADD3 UR16, UR16, 0x8000, URZ ;  /* 0x0000800010107890 */ /* 0x000fd2000fffe03f */
[----:B------:R1:W-:Y:S02]  /*8700*/  UTMALDG.4D [UR16], [UR6], desc[UR8] ;  /* 0x00000810060075b4 */ /* 0x0003e40008019000 */
[----:B-1----:R-:W-:Y:S01]  /*8710*/  NOP ;  /* 0x0000000000007918 */ /* 0x002fe20000000000 */
.L_x_78:
[----:B------:R-:W-:Y:S05]  /*8720*/  BSYNC B0 ;  /* 0x0000000000007941 */ /* 0x000fea0003800000 */
.L_x_77:
[----:B------:R-:W-:-:S13]  /*8730*/  ISETP.GE.AND P0, PT, R3, 0x41, PT ;  /* 0x000000410300780c */ /* 0x000fda0003f06270 */
[----:B------:R-:W-:Y:S05]  /*8740*/  @!P0 EXIT ;  /* 0x000000000000894d */ /* 0x000fea0003800000 */
[----:B------:R-:W-:Y:S01]  /*8750*/  IADD3 R3, R3, 0x3f, RZ ;  /* 0x0000003f03037810 */ /* 0x000fe20007ffe0ff */
[----:B------:R-:W-:Y:S01]  /*8760*/  BSSY B0, `(.L_x_82) ;  /* 0x0000062000007945 */ /* 0x000fe20003800000 */
[----:B------:R-:W-:Y:S02]  /*8770*/  LOP3.LUT P0, RZ, R0, 0x1f, RZ, 0xc0, !PT ;  /* 0x0000001f00ff7812 */ /* 0x000fe4000780c0ff */
[----:B------:R-:W-:Y:S02]  /*8780*/  SHF.R.S32.HI R0, RZ, 0x1f, R3 ;  /* 0x0000001fff007819 */ /* 0x000fe40000011403 */
[----:B------:R-:W-:Y:S02]  /*8790*/  PLOP3.LUT P0, PT, P0, P2, PT, 0x2a, 0x0 ;  /* 0x000000000000781c */ /* 0x000fe40000704572 */
[----:B------:R-:W-:Y:S02]  /*87a0*/  LEA.HI R0, R0, R3, RZ, 0x6 ;  /* 0x0000000300007211 */ /* 0x000fe400078f30ff */
[----:B------:R-:W-:-:S02]  /*87b0*/  MOV R3, UR4 ;  /* 0x0000000400037c02 */ /* 0x000fc40008000f00 */
[----:B------:R-:W-:Y:S02]  /*87c0*/  SHF.R.S32.HI R4, RZ, 0x6, R0 ;  /* 0x00000006ff047819 */ /* 0x000fe40000011400 */
[----:B------:R-:W-:Y:S01]  /*87d0*/  LOP3.LUT R0, R3, 0x2, RZ, 0xfc, !PT ;  /* 0x0000000203007812 */ /* 0x000fe200078efcff */
[----:B------:R-:W-:Y:S01]  /*87e0*/  IMAD.MOV.U32 R3, RZ, RZ, 0x1 ;  /* 0x00000001ff037424 */ /* 0x000fe200078e00ff */
[----:B------:R-:W-:-:S07]  /*87f0*/  SHF.L.U32 R4, R4, 0x1, RZ ;  /* 0x0000000104047819 */ /* 0x000fce00000006ff */
.L_x_93:
[----:B------:R-:W-:Y:S04]  /*8800*/  BSSY B1, `(.L_x_83) ;  /* 0x000002c000017945 */ /* 0x000fe80003800000 */
[----:B------:R-:W-:Y:S05]  /*8810*/  @!P3 BRA `(.L_x_84) ;  /* 0x0000000000a8b947 */ /* 0x000fea0003800000 */
[----:B------:R-:W1:Y:S01]  /*8820*/  S2R R6, SR_CgaCtaId ;  /* 0x0000000000067919 */ /* 0x000e620000008800 */
[----:B------:R-:W-:-:S04]  /*8830*/  MOV R5, 0x400 ;  /* 0x0000040000057802 */ /* 0x000fc80000000f00 */
[----:B-1----:R-:W-:Y:S02]  /*8840*/  LEA R7, R6, R5, 0x18 ;  /* 0x0000000506077211 */ /* 0x002fe400078ec0ff */
[----:B------:R-:W-:Y:S02]  /*8850*/  SHF.L.U32 R5, R3, 0x1f, RZ ;  /* 0x0000001f03057819 */ /* 0x000fe400000006ff */
[----:B------:R-:W-:-:S04]  /*8860*/  LEA R6, R2, R7, 0x3 ;  /* 0x0000000702067211 */ /* 0x000fc800078e18ff */
[----:B------:R-:W1:Y:S02]  /*8870*/  SYNCS.PHASECHK.TRANS64.TRYWAIT P4, [R6+URZ+0x1c028], R5 ;  /* 0x01c02805060075a7 */ /* 0x000e64000808017f */
[----:B-1----:R-:W-:Y:S05]  /*8880*/  @!P4 BRA `(.L_x_85) ;  /* 0x00000008003cc947 */ /* 0x002fea0003800000 */
.L_x_104:
[----:B-1----:R-:W-:-:S04]  /*8890*/  @P2 MOV R5, 0x4000 ;  /* 0x0000400000052802 */ /* 0x002fc80000000f00 */
[----:B------:R1:W-:Y:S02]  /*88a0*/  @P2 SYNCS.ARRIVE.TRANS64 RZ, [R6+URZ+0x1c000], R5 ;  /* 0x01c0000506ff29a7 */ /* 0x0003e4000800003f */
[----:B-1----:R-:W-:-:S04]  /*88b0*/  PRMT R5, R0, 0x9910, RZ ;  /* 0x0000991000057816 */ /* 0x002fc800000000ff */
[----:B------:R-:W-:-:S13]  /*88c0*/  ISETP.NE.AND P4, PT, R5, 0x2, PT ;  /* 0x000000020500780c */ /* 0x000fda0003f85270 */
[----:B------:R-:W-:Y:S05]  /*88d0*/  @P4 BRA `(.L_x_86) ;  /* 0x0000000000044947 */ /* 0x000fea0003800000 */
[----:B------:R-:W-:Y:S01]  /*88e0*/  BPT.TRAP 0x1 ;  /* 0x000000040000795c */ /* 0x000fe20000300000 */
.L_x_86:
[----:B------:R-:W-:Y:S05]  /*88f0*/  @P0 BRA `(.L_x_87) ;  /* 0x0000000000040947 */ /* 0x000fea0003800000 */
[----:B------:R-:W-:Y:S01]  /*8900*/  BPT.TRAP 0x1 ;  /* 0x000000040000795c */ /* 0x000fe20000300000 */
.L_x_87:
[----:B------:R-:W-:Y:S01]  /*8910*/  LEA R7, R2, R7, 0xe ;  /* 0x0000000702077211 */ /* 0x000fe200078e70ff */
[----:B------:R-:W-:Y:S01]  /*8920*/  ULDC.64 UR6, c[0x0][0x198] ;  /* 0x0000660000067ab9 */ /* 0x000fe20000000a00 */
[----:B------:R-:W-:Y:S01]  /*8930*/  R2UR UR17, R6 ;  /* 0x00000000061172ca */ /* 0x000fe200000e0000 */
[----:B------:R-:W-:Y:S01]  /*8940*/  UIADD3 UR6, UP0, UR6, 0x1f0, URZ ;  /* 0x000001f006067890 */ /* 0x000fe2000ff1e03f */
[----:B------:R-:W-:Y:S01]  /*8950*/  R2UR UR24, R7 ;  /* 0x00000000071872ca */ /* 0x000fe200000e0000 */
[----:B------:R-:W-:Y:S01]  /*8960*/  UMOV UR8, 0x0 ;  /* 0x0000000000087882 */ /* 0x000fe20000000000 */
[----:B------:R-:W-:Y:S01]  /*8970*/  R2UR UR19, R8 ;  /* 0x00000000081372ca */ /* 0x000fe200000e0000 */
[----:B------:R-:W-:Y:S01]  /*8980*/  UIADD3.X UR7, URZ, UR7, URZ, UP0, !UPT ;  /* 0x000000073f077290 */ /* 0x000fe200087fe43f */
[----:B------:R-:W-:Y:S01]  /*8990*/  IADD3 R5, R2, 0x1, RZ ;  /* 0x0000000102057810 */ /* 0x000fe20007ffe0ff */
[----:B------:R-:W-:Y:S01]  /*89a0*/  UMOV UR9, 0x10000000 ;  /* 0x1000000000097882 */ /* 0x000fe20000000000 */
[----:B------:R-:W-:Y:S01]  /*89b0*/  UMOV UR18, URZ ;  /* 0x0000003f00127c82 */ /* 0x000fe20008000000 */
[----:B------:R-:W-:Y:S01]  /*89c0*/  UMOV UR26, 0x80 ;  /* 0x00000080001a7882 */ /* 0x000fe20000000000 */
[----:B------:R-:W-:Y:S01]  /*89d0*/  UMOV UR28, UR20 ;  /* 0x00000014001c7c82 */ /* 0x000fe20008000000 */
[----:B------:R-:W-:Y:S01]  /*89e0*/  UMOV UR29, UR21 ;  /* 0x00000015001d7c82 */ /* 0x000fe20008000000 */
[----:B------:R-:W-:Y:S01]  /*89f0*/  ISETP.NE.AND P4, PT, R5, 0x5, PT ;  /* 0x000000050500780c */ /* 0x000fe20003f85270 */
[----:B------:R-:W-:-:S02]  /*8a00*/  UIADD3 UR17, UR17, 0x1c000, URZ ;  /* 0x0001c00011117890 */ /* 0x000fc4000fffe03f */
[----:B------:R-:W-:Y:S01]  /*8a10*/  UIADD3 UR16, UR24, 0x8000, URZ ;  /* 0x0000800018107890 */ /* 0x000fe2000fffe03f */
[----:B------:R-:W-:Y:S01]  /*8a20*/  SEL R2, RZ, 0x1, P4 ;  /* 0x00000001ff027807 */ /* 0x000fe20002000000 */
[----:B------:R-:W-:Y:S02]  /*8a30*/  USHF.L.U32 UR19, UR19, 0x6, URZ ;  /* 0x0000000613137899 */ /* 0x000fe4000800063f */
[----:B------:R-:W-:Y:S01]  /*8a40*/  UIADD3 UR24, UR24, 0xa000, URZ ;  /* 0x0000a00018187890 */ /* 0x000fe2000fffe03f */
[----:B------:R-:W-:Y:S01]  /*8a50*/  LOP3.LUT R3, R3, R2, RZ, 0x3c, !PT ;  /* 0x0000000203037212 */ /* 0x000fe200078e3cff */
[----:B------:R-:W-:Y:S01]  /*8a60*/  UMOV UR25, UR17 ;  /* 0x0000001100197c82 */ /* 0x000fe20008000000 */
[----:B------:R-:W-:Y:S02]  /*8a70*/  SEL R2, R5, RZ, P4 ;  /* 0x000000ff05027207 */ /* 0x000fe40002000000 */
[----:B------:R-:W-:Y:S02]  /*8a80*/  UMOV UR27, UR19 ;  /* 0x00000013001b7c82 */ /* 0x000fe40008000000 */
[----:B------:R1:W-:Y:S02]  /*8a90*/  UTMALDG.4D [UR16], [UR6], desc[UR8] ;  /* 0x00000810060075b4 */ /* 0x0003e40008019000 */
[----:B------:R1:W-:Y:S02]  /*8aa0*/  UTMALDG.4D [UR24], [UR6], desc[UR8] ;  /* 0x00000818060075b4 */ /* 0x0003e40008019000 */
[----:B-1----:R-:W-:Y:S01]  /*8ab0*/  NOP ;  /* 0x0000000000007918 */ /* 0x002fe20000000000 */
.L_x_84:
[----:B------:R-:W-:Y:S05]  /*8ac0*/  BSYNC B1 ;  /* 0x0000000000017941 */ /* 0x000fea0003800000 */
.L_x_83:
[----:B------:R-:W-:Y:S01]  /*8ad0*/  ISETP.LT.OR P4, PT, R4, 0x4, !P3 ;  /* 0x000000040400780c */ /* 0x000fe20005f81670 */
[----:B------:R-:W-:-:S12]  /*8ae0*/  BSSY B1, `(.L_x_88) ;  /* 0x0000026000017945 */ /* 0x000fd80003800000 */
[----:B------:R-:W-:Y:S05]  /*8af0*/  @P4 BRA `(.L_x_89) ;  /* 0x0000000000904947 */ /* 0x000fea0003800000 */
[----:B------:R-:W1:Y:S01]  /*8b00*/  S2R R6, SR_CgaCtaId ;  /* 0x0000000000067919 */ /* 0x000e620000008800 */
[----:B------:R-:W-:Y:S02]  /*8b10*/  MOV R5, 0x400 ;  /* 0x0000040000057802 */ /* 0x000fe40000000f00 */
[----:B------:R-:W-:Y:S02]  /*8b20*/  SHF.L.U32 R7, R3, 0x1f, RZ ;  /* 0x0000001f03077819 */ /* 0x000fe400000006ff */
[----:B-1----:R-:W-:-:S05]  /*8b30*/  LEA R5, R6, R5, 0x18 ;  /* 0x0000000506057211 */ /* 0x002fca00078ec0ff */
[----:B------:R-:W-:-:S04]  /*8b40*/  IMAD R6, R2, 0x8, R5 ;  /* 0x0000000802067824 */ /* 0x000fc800078e0205 */
[----:B------:R-:W1:Y:S02]  /*8b50*/  SYNCS.PHASECHK.TRANS64.TRYWAIT P4, [R6+URZ+0x1c028], R7 ;  /* 0x01c02807060075a7 */ /* 0x000e64000808017f */
[----:B-1----:R-:W-:Y:S05]  /*8b60*/  @!P4 BRA `(.L_x_90) ;  /* 0x000000040098c947 */ /* 0x002fea0003800000 */
.L_x_105:
[----:B-1----:R-:W-:-:S04]  /*8b70*/  @P1 MOV R7, 0x4000 ;  /* 0x0000400000071802 */ /* 0x002fc80000000f00 */
[----:B------:R1:W-:Y:S02]  /*8b80*/  @P1 SYNCS.ARRIVE.TRANS64 RZ, [R6+URZ+0x1c000], R7 ;  /* 0x01c0000706ff19a7 */ /* 0x0003e4000800003f */
[----:B-1----:R-:W-:-:S04]  /*8b90*/  PRMT R7, R0, 0x9910, RZ ;  /* 0x0000991000077816 */ /* 0x002fc800000000ff */
[----:B------:R-:W-:-:S13]  /*8ba0*/  ISETP.NE.AND P4, PT, R7, 0x2, PT ;  /* 0x000000020700780c */ /* 0x000fda0003f85270 */
[----:B------:R-:W-:Y:S05]  /*8bb0*/  @P4 BRA `(.L_x_91) ;  /* 0x0000000000044947 */ /* 0x000fea0003800000 */
[----:B------:R-:W-:Y:S01]  /*8bc0*/  BPT.TRAP 0x1 ;  /* 0x000000040000795c */ /* 0x000fe20000300000 */
.L_x_91:
[----:B------:R-:W-:Y:S05]  /*8bd0*/  @P0 BRA `(.L_x_92) ;  /* 0x0000000000040947 */ /* 0x000fea0003800000 */
[----:B------:R-:W-:Y:S01]  /*8be0*/  BPT.TRAP 0x1 ;  /* 0x000000040000795c */ /* 0x000fe20000300000 */
.L_x_92:
        /* <DEDUP_REMOVED lines=11> */
[----:B------:R-:W-:-:S02]  /*8ca0*/  IADD3 R8, R8, 0x1, RZ ;  /* 0x0000000108087810 */ /* 0x000fc40007ffe0ff */
[C---:B------:R-:W-:Y:S02]  /*8cb0*/  ISETP.NE.AND P4, PT, R2.reuse, 0x5, PT ;  /* 0x000000050200780c */ /* 0x040fe40003f85270 */
[----:B------:R-:W-:Y:S02]  /*8cc0*/  UIADD3 UR17, UR17, 0x1c000, URZ ;  /* 0x0001c00011117890 */ /* 0x000fe4000fffe03f */
[----:B------:R-:W-:Y:S01]  /*8cd0*/  UIADD3 UR16, UR16, 0x8000, URZ ;  /* 0x0000800010107890 */ /* 0x000fe2000fffe03f */
[----:B------:R-:W-:Y:S01]  /*8ce0*/  SEL R6, RZ, 0x1, P4 ;  /* 0x00000001ff067807 */ /* 0x000fe20002000000 */
[----:B------:R-:W-:Y:S01]  /*8cf0*/  USHF.L.U32 UR18, UR18, 0x6, URZ ;  /* 0x0000000612127899 */ /* 0x000fe2000800063f */
[----:B------:R-:W-:Y:S02]  /*8d00*/  SEL R2, R2, RZ, P4 ;  /* 0x000000ff02027207 */ /* 0x000fe40002000000 */
[----:B------:R-:W-:-:S06]  /*8d10*/  LOP3.LUT R3, R3, R6, RZ, 0x3c, !PT ;  /* 0x0000000603037212 */ /* 0x000fcc00078e3cff */
[----:B------:R1:W-:Y:S02]  /*8d20*/  UTMALDG.4D [UR16], [UR6], desc[UR8] ;  /* 0x00000810060075b4 */ /* 0x0003e40008019000 */
[----:B-1----:R-:W-:Y:S01]  /*8d30*/  NOP ;  /* 0x0000000000007918 */ /* 0x002fe20000000000 */
.L_x_89:
[----:B------:R-:W-:Y:S05]  /*8d40*/  BSYNC B1 ;  /* 0x0000000000017941 */ /* 0x000fea0003800000 */
.L_x_88:
[C---:B------:R-:W-:Y:S01]  /*8d50*/  ISETP.GT.AND P4, PT, R4.reuse, 0x4, PT ;  /* 0x000000040400780c */ /* 0x040fe20003f84270 */
[----:B------:R-:W-:-:S12]  /*8d60*/  VIADD R4, R4, 0xfffffffe ;  /* 0xfffffffe04047836 */ /* 0x000fd80000000000 */
[----:B------:R-:W-:Y:S05]  /*8d70*/  @P4 BRA `(.L_x_93) ;  /* 0xfffffff800a04947 */ /* 0x000fea000383ffff */
[----:B------:R-:W-:Y:S05]  /*8d80*/  BSYNC B0 ;  /* 0x0000000000007941 */ /* 0x000fea0003800000 */
.L_x_82:
[----:B------:R-:W-:Y:S05]  /*8d90*/  EXIT ;  /* 0x000000000000794d */ /* 0x000fea0003800000 */
.L_x_15:
[----:B--2---:R-:W-:-:S04]  /*8da0*/  MOV R3, UR8 ;  /* 0x0000000800037c02 */ /* 0x004fc80008000f00 */
[----:B------:R2:W3:Y:S03]  /*8db0*/  SYNCS.PHASECHK.TRANS64.TRYWAIT P1, [R3+URZ+0x1c050], R2 ;  /* 0x01c05002030075a7 */ /* 0x0004e6000802017f */
[----:B---3--:R-:W-:Y:S05]  /*8dc0*/  @!P1 NANOSLEEP.SYNCS 0x989680 ;  /* 0x009896800000995d */ /* 0x008fea0003900000 */
[----:B------:R-:W3:Y:S02]  /*8dd0*/  @!P1 SYNCS.PHASECHK.TRANS64 P1, [R3+URZ+0x1c050], R2 ;  /* 0x01c05002030095a7 */ /* 0x000ee4000802007f */
[----:B---3--:R-:W-:Y:S05]  /*8de0*/  @!P1 BRA `(.L_x_15) ;  /* 0xfffffffc00ec9947 */ /* 0x008fea000383ffff */
[----:B------:R-:W-:Y:S05]  /*8df0*/  BRA `(.L_x_94) ;  /* 0xffffff7c00dc7947 */ /* 0x000fea000383ffff */
.L_x_17:
[----:B--2---:R-:W-:-:S04]  /*8e00*/  MOV R3, UR37 ;  /* 0x0000002500037c02 */ /* 0x004fc80008000f00 */
[----:B------:R2:W3:Y:S03]  /*8e10*/  SYNCS.PHASECHK.TRANS64.TRYWAIT P1, [R3+URZ+0x1c000], R2 ;  /* 0x01c00002030075a7 */ /* 0x0004e6000802017f */
[----:B---3--:R-:W-:Y:S05]  /*8e20*/  @!P1 NANOSLEEP.SYNCS 0x989680 ;  /* 0x009896800000995d */ /* 0x008fea0003900000 */
[----:B------:R-:W3:Y:S02]  /*8e30*/  @!P1 SYNCS.PHASECHK.TRANS64 P1, [R3+URZ+0x1c000], R2 ;  /* 0x01c00002030095a7 */ /* 0x000ee4000802007f */
[----:B---3--:R-:W-:Y:S05]  /*8e40*/  @!P1 BRA `(.L_x_17) ;  /* 0xfffffffc00ec9947 */ /* 0x008fea000383ffff */
[----:B------:R-:W-:Y:S05]  /*8e50*/  BRA `(.L_x_95) ;  /* 0xffffff7c00e07947 */ /* 0x000fea000383ffff */
.L_x_18:
[----:B--2---:R-:W-:-:S04]  /*8e60*/  MOV R4, UR10 ;  /* 0x0000000a00047c02 */ /* 0x004fc80008000f00 */
[----:B------:R2:W3:Y:S03]  /*8e70*/  SYNCS.PHASECHK.TRANS64.TRYWAIT P1, [R4+URZ], R3 ;  /* 0x00000003040075a7 */ /* 0x0004e6000802017f */
[----:B---3--:R-:W-:Y:S05]  /*8e80*/  @!P1 NANOSLEEP.SYNCS 0x989680 ;  /* 0x009896800000995d */ /* 0x008fea0003900000 */
[----:B------:R-:W3:Y:S02]  /*8e90*/  @!P1 SYNCS.PHASECHK.TRANS64 P1, [R4+URZ], R3 ;  /* 0x00000003040095a7 */ /* 0x000ee4000802007f */
[----:B---3--:R-:W-:Y:S05]  /*8ea0*/  @!P1 BRA `(.L_x_18) ;  /* 0xfffffffc00ec9947 */ /* 0x008fea000383ffff */
[----:B------:R-:W-:Y:S05]  /*8eb0*/  BRA `(.L_x_96) ;  /* 0xffffff7c00e47947 */ /* 0x000fea000383ffff */
.L_x_20:
[----:B-1----:R-:W-:-:S04]  /*8ec0*/  MOV R9, UR37 ;  /* 0x0000002500097c02 */ /* 0x002fc80008000f00 */
[----:B------:R1:W2:Y:S03]  /*8ed0*/  SYNCS.PHASECHK.TRANS64.TRYWAIT P1, [R9+URZ+0x1c008], R2 ;  /* 0x01c00802090075a7 */ /* 0x0002a6000802017f */
[----:B--2---:R-:W-:Y:S05]  /*8ee0*/  @!P1 NANOSLEEP.SYNCS 0x989680 ;  /* 0x009896800000995d */ /* 0x004fea0003900000 */
[----:B------:R-:W2:Y:S02]  /*8ef0*/  @!P1 SYNCS.PHASECHK.TRANS64 P1, [R9+URZ+0x1c008], R2 ;  /* 0x01c00802090095a7 */ /* 0x000ea4000802007f */
[----:B--2---:R-:W-:Y:S05]  /*8f00*/  @!P1 BRA `(.L_x_20) ;  /* 0xfffffffc00ec9947 */ /* 0x004fea000383ffff */
[----:B------:R-:W-:Y:S05]  /*8f10*/  BRA `(.L_x_97) ;  /* 0xffffff9800b87947 */ /* 0x000fea000383ffff */
.L_x_25:
[----:B-1----:R-:W-:-:S04]  /*8f20*/  IMAD.U32 R5, RZ, RZ, UR10 ;  /* 0x0000000aff057e24 */ /* 0x002fc8000f8e00ff */
[----:B------:R1:W2:Y:S03]  /*8f30*/  SYNCS.PHASECHK.TRANS64.TRYWAIT P2, [R5+URZ+0x1c000], R4 ;  /* 0x01c00004050075a7 */ /* 0x0002a6000804017f */
[----:B--2---:R-:W-:Y:S05]  /*8f40*/  @!P2 NANOSLEEP.SYNCS 0x989680 ;  /* 0x009896800000a95d */ /* 0x004fea0003900000 */
[----:B------:R-:W2:Y:S02]  /*8f50*/  @!P2 SYNCS.PHASECHK.TRANS64 P2, [R5+URZ+0x1c000], R4 ;  /* 0x01c000040500a5a7 */ /* 0x000ea4000804007f */
[----:B--2---:R-:W-:Y:S05]  /*8f60*/  @!P2 BRA `(.L_x_25) ;  /* 0xfffffffc00eca947 */ /* 0x004fea000383ffff */
[----:B------:R-:W-:Y:S05]  /*8f70*/  BRA `(.L_x_98) ;  /* 0xffffff9c00407947 */ /* 0x000fea000383ffff */
.L_x_29:
[----:B-1----:R-:W-:-:S04]  /*8f80*/  MOV R10, UR5 ;  /* 0x00000005000a7c02 */ /* 0x002fc80008000f00 */
[----:B------:R1:W2:Y:S03]  /*8f90*/  SYNCS.PHASECHK.TRANS64.TRYWAIT P2, [R10+URZ+0x1c000], R21 ;  /* 0x01c000150a0075a7 */ /* 0x0002a6000804017f */
[----:B--2---:R-:W-:Y:S05]  /*8fa0*/  @!P2 NANOSLEEP.SYNCS 0x989680 ;  /* 0x009896800000a95d */ /* 0x004fea0003900000 */
[----:B------:R-:W2:Y:S02]  /*8fb0*/  @!P2 SYNCS.PHASECHK.TRANS64 P2, [R10+URZ+0x1c000], R21 ;  /* 0x01c000150a00a5a7 */ /* 0x000ea4000804007f */
[----:B--2---:R-:W-:Y:S05]  /*8fc0*/  @!P2 BRA `(.L_x_29) ;  /* 0xfffffffc00eca947 */ /* 0x004fea000383ffff */
[----:B------:R-:W-:Y:S05]  /*8fd0*/  BRA `(.L_x_28) ;  /* 0xffffffbc00e47947 */ /* 0x000fea000383ffff */
.L_x_45:
[----:B-1----:R-:W-:-:S04]  /*8fe0*/  MOV R3, UR4 ;  /* 0x0000000400037c02 */ /* 0x002fc80008000f00 */
[----:B------:R1:W2:Y:S03]  /*8ff0*/  SYNCS.PHASECHK.TRANS64.TRYWAIT P0, [R3+URZ+0x1c098], R0 ;  /* 0x01c09800030075a7 */ /* 0x0002a6000800017f */
[----:B--2---:R-:W-:Y:S05]  /*9000*/  @!P0 NANOSLEEP.SYNCS 0x989680 ;  /* 0x009896800000895d */ /* 0x004fea0003900000 */
[----:B------:R-:W2:Y:S02]  /*9010*/  @!P0 SYNCS.PHASECHK.TRANS64 P0, [R3+URZ+0x1c098], R0 ;  /* 0x01c09800030085a7 */ /* 0x000ea4000800007f */
[----:B--2---:R-:W-:Y:S05]  /*9020*/  @!P0 BRA `(.L_x_45) ;  /* 0xfffffffc00ec8947 */ /* 0x004fea000383ffff */
[----:B------:R-:W-:Y:S05]  /*9030*/  BRA `(.L_x_99) ;  /* 0xffffffc800bc7947 */ /* 0x000fea000383ffff */
.L_x_64:
[----:B--2---:R2:W4:Y:S02]  /*9040*/  SYNCS.PHASECHK.TRANS64.TRYWAIT P0, [R4+URZ+0x1c060], R3 ;  /* 0x01c06003040075a7 */ /* 0x004524000800017f */
[----:B----4-:R-:W-:Y:S05]  /*9050*/  @!P0 NANOSLEEP.SYNCS 0x989680 ;  /* 0x009896800000895d */ /* 0x010fea0003900000 */
[----:B------:R-:W4:Y:S02]  /*9060*/  @!P0 SYNCS.PHASECHK.TRANS64 P0, [R4+URZ+0x1c060], R3 ;  /* 0x01c06003040085a7 */ /* 0x000f24000800007f */
[----:B----4-:R-:W-:Y:S05]  /*9070*/  @!P0 BRA `(.L_x_64) ;  /* 0xfffffffc00f08947 */ /* 0x010fea000383ffff */
[----:B------:R-:W-:Y:S05]  /*9080*/  BRA `(.L_x_100) ;  /* 0xffffffec00247947 */ /* 0x000fea000383ffff */
.L_x_69:
[----:B-1----:R1:W2:Y:S02]  /*9090*/  SYNCS.PHASECHK.TRANS64.TRYWAIT P0, [R2+URZ+0x1c028], R5 ;  /* 0x01c02805020075a7 */ /* 0x0022a4000800017f */
[----:B--2---:R-:W-:Y:S05]  /*90a0*/  @!P0 NANOSLEEP.SYNCS 0x989680 ;  /* 0x009896800000895d */ /* 0x004fea0003900000 */
[----:B------:R-:W2:Y:S02]  /*90b0*/  @!P0 SYNCS.PHASECHK.TRANS64 P0, [R2+URZ+0x1c028], R5 ;  /* 0x01c02805020085a7 */ /* 0x000ea4000800007f */
[----:B--2---:R-:W-:Y:S05]  /*90c0*/  @!P0 BRA `(.L_x_69) ;  /* 0xfffffffc00f08947 */ /* 0x004fea000383ffff */
[----:B------:R-:W-:Y:S05]  /*90d0*/  BRA `(.L_x_101) ;  /* 0xffffffec00bc7947 */ /* 0x000fea000383ffff */
.L_x_74:
[----:B-1----:R1:W2:Y:S02]  /*90e0*/  SYNCS.PHASECHK.TRANS64.TRYWAIT P0, [R5+URZ+0x1c060], R6 ;  /* 0x01c06006050075a7 */ /* 0x0022a4000800017f */
[----:B--2---:R-:W-:Y:S05]  /*90f0*/  @!P0 NANOSLEEP.SYNCS 0x989680 ;  /* 0x009896800000895d */ /* 0x004fea0003900000 */
[----:B------:R-:W2:Y:S02]  /*9100*/  @!P0 SYNCS.PHASECHK.TRANS64 P0, [R5+URZ+0x1c060], R6 ;  /* 0x01c06006050085a7 */ /* 0x000ea4000800007f */
[----:B--2---:R-:W-:Y:S05]  /*9110*/  @!P0 BRA `(.L_x_74) ;  /* 0xfffffffc00f08947 */ /* 0x004fea000383ffff */
[----:B------:R-:W-:Y:S05]  /*9120*/  BRA `(.L_x_102) ;  /* 0xfffffff000547947 */ /* 0x000fea000383ffff */
.L_x_79:
[----:B-1----:R1:W2:Y:S02]  /*9130*/  SYNCS.PHASECHK.TRANS64.TRYWAIT P0, [R4+URZ+0x1c028], R7 ;  /* 0x01c02807040075a7 */ /* 0x0022a4000800017f */
[----:B--2---:R-:W-:Y:S05]  /*9140*/  @!P0 NANOSLEEP.SYNCS 0x989680 ;  /* 0x009896800000895d */ /* 0x004fea0003900000 */
[----:B------:R-:W2:Y:S02]  /*9150*/  @!P0 SYNCS.PHASECHK.TRANS64 P0, [R4+URZ+0x1c028], R7 ;  /* 0x01c02807040085a7 */ /* 0x000ea4000800007f */
[----:B--2---:R-:W-:Y:S05]  /*9160*/  @!P0 BRA `(.L_x_79) ;  /* 0xfffffffc00f08947 */ /* 0x004fea000383ffff */
[----:B------:R-:W-:Y:S05]  /*9170*/  BRA `(.L_x_103) ;  /* 0xfffffff000f87947 */ /* 0x000fea000383ffff */
.L_x_85:
[----:B-1----:R1:W2:Y:S02]  /*9180*/  SYNCS.PHASECHK.TRANS64.TRYWAIT P4, [R6+URZ+0x1c028], R5 ;  /* 0x01c02805060075a7 */ /* 0x0022a4000808017f */
[----:B--2---:R-:W-:Y:S05]  /*9190*/  @!P4 NANOSLEEP.SYNCS 0x989680 ;  /* 0x009896800000c95d */ /* 0x004fea0003900000 */
[----:B------:R-:W2:Y:S02]  /*91a0*/  @!P4 SYNCS.PHASECHK.TRANS64 P4, [R6+URZ+0x1c028], R5 ;  /* 0x01c028050600c5a7 */ /* 0x000ea4000808007f */
[----:B--2---:R-:W-:Y:S05]  /*91b0*/  @!P4 BRA `(.L_x_85) ;  /* 0xfffffffc00f0c947 */ /* 0x004fea000383ffff */
[----:B------:R-:W-:Y:S05]  /*91c0*/  BRA `(.L_x_104) ;  /* 0xfffffff400b07947 */ /* 0x000fea000383ffff */
.L_x_90:
[----:B-1----:R1:W2:Y:S02]  /*91d0*/  SYNCS.PHASECHK.TRANS64.TRYWAIT P4, [R6+URZ+0x1c028], R7 ;  /* 0x01c02807060075a7 */ /* 0x0022a4000808017f */
[----:B--2---:R-:W-:Y:S05]  /*91e0*/  @!P4 NANOSLEEP.SYNCS 0x989680 ;  /* 0x009896800000c95d */ /* 0x004fea0003900000 */
[----:B------:R-:W2:Y:S02]  /*91f0*/  @!P4 SYNCS.PHASECHK.TRANS64 P4, [R6+URZ+0x1c028], R7 ;  /* 0x01c028070600c5a7 */ /* 0x000ea4000808007f */
[----:B--2---:R-:W-:Y:S05]  /*9200*/  @!P4 BRA `(.L_x_90) ;  /* 0xfffffffc00f0c947 */ /* 0x004fea000383ffff */
[----:B------:R-:W-:Y:S05]  /*9210*/  BRA `(.L_x_105) ;  /* 0xfffffff800547947 */ /* 0x000fea000383ffff */
        .weak           $__internal_0_$__cuda_sm20_rcp_rn_f32_slowpath
        .type           $__internal_0_$__cuda_sm20_rcp_rn_f32_slowpath,@function
        .size           $__internal_0_$__cuda_sm20_rcp_rn_f32_slowpath,(.L_x_111 - $__internal_0_$__cuda_sm20_rcp_rn_f32_slowpath)
$__internal_0_$__cuda_sm20_rcp_rn_f32_slowpath:
[----:B------:R-:W-:Y:S01]  /*9220*/  SHF.L.U32 R0, R2, 0x1, RZ ;  /* 0x0000000102007819 */ /* 0x000fe200000006ff */
[----:B------:R-:W-:Y:S03]  /*9230*/  BSSY B2, `(.L_x_106) ;  /* 0x0000030000027945 */ /* 0x000fe60003800000 */
[----:B------:R-:W-:-:S04]  /*9240*/  SHF.R.U32.HI R13, RZ, 0x18, R0 ;  /* 0x00000018ff0d7819 */ /* 0x000fc80000011600 */
[----:B------:R-:W-:-:S13]  /*9250*/  ISETP.NE.U32.AND P0, PT, R13, RZ, PT ;  /* 0x000000ff0d00720c */ /* 0x000fda0003f05070 */
[----:B------:R-:W-:Y:S05]  /*9260*/  @P0 BRA `(.L_x_107) ;  /* 0x0000000000280947 */ /* 0x000fea0003800000 */
[----:B------:R-:W-:-:S04]  /*9270*/  SHF.L.U32 R0, R2, 0x1, RZ ;  /* 0x0000000102007819 */ /* 0x000fc800000006ff */
[----:B------:R-:W-:-:S13]  /*9280*/  ISETP.NE.AND P0, PT, R0, RZ, PT ;  /* 0x000000ff0000720c */ /* 0x000fda0003f05270 */
[----:B------:R-:W-:Y:S01]  /*9290*/  @P0 FFMA R11, R2, 1.84467440737095516160e+19, RZ ;  /* 0x5f800000020b0823 */ /* 0x000fe200000000ff */
[----:B------:R-:W-:Y:S08]  /*92a0*/  @!P0 MUFU.RCP R3, R2 ;  /* 0x0000000200038308 */ /* 0x000ff00000001000 */
[----:B------:R-:W1:Y:S02]  /*92b0*/  @P0 MUFU.RCP R0, R11 ;  /* 0x0000000b00000308 */ /* 0x000e640000001000 */
[----:B-1----:R-:W-:-:S04]  /*92c0*/  @P0 FFMA R12, R11, R0, -1 ;  /* 0xbf8000000b0c0423 */ /* 0x002fc80000000000 */
[----:B------:R-:W-:-:S04]  /*92d0*/  @P0 FADD.FTZ R13, -R12, -RZ ;  /* 0x800000ff0c0d0221 */ /* 0x000fc80000010100 */
[----:B------:R-:W-:-:S04]  /*92e0*/  @P0 FFMA R0, R0, R13, R0 ;  /* 0x0000000d00000223 */ /* 0x000fc80000000000 */
[----:B------:R-:W-:Y:S01]  /*92f0*/  @P0 FFMA R3, R0, 1.84467440737095516160e+19, RZ ;  /* 0x5f80000000030823 */ /* 0x000fe200000000ff */
[----:B------:R-:W-:Y:S06]  /*9300*/  BRA `(.L_x_108) ;  /* 0x0000000000887947 */ /* 0x000fec0003800000 */
.L_x_107:
[----:B------:R-:W-:-:S05]  /*9310*/  VIADD R19, R13, 0xffffff03 ;  /* 0xffffff030d137836 */ /* 0x000fca0000000000 */
[----:B------:R-:W-:-:S13]  /*9320*/  ISETP.GT.U32.AND P0, PT, R19, 0x1, PT ;  /* 0x000000011300780c */ /* 0x000fda0003f04070 */
[----:B------:R-:W-:Y:S05]  /*9330*/  @P0 BRA `(.L_x_109) ;  /* 0x0000000000780947 */ /* 0x000fea0003800000 */
[----:B------:R-:W-:Y:S02]  /*9340*/  LOP3.LUT R0, R2, 0x7fffff, RZ, 0xc0, !PT ;  /* 0x007fffff02007812 */ /* 0x000fe400078ec0ff */
[----:B------:R-:W-:Y:S02]  /*9350*/  MOV R14, 0x3 ;  /* 0x00000003000e7802 */ /* 0x000fe40000000f00 */
[----:B------:R-:W-:Y:S02]  /*9360*/  LOP3.LUT R0, R0, 0x3f800000, RZ, 0xfc, !PT ;  /* 0x3f80000000007812 */ /* 0x000fe400078efcff */
[----:B------:R-:W-:Y:S02]  /*9370*/  SHF.L.U32 R14, R14, R19, RZ ;  /* 0x000000130e0e7219 */ /* 0x000fe400000006ff */
[----:B------:R-:W1:Y:S02]  /*9380*/  MUFU.RCP R3, R0 ;  /* 0x0000000000037308 */ /* 0x000e640000001000 */
[----:B-1----:R-:W-:-:S04]  /*9390*/  FFMA R11, R0, R3, -1 ;  /* 0xbf800000000b7423 */ /* 0x002fc80000000003 */
[----:B------:R-:W-:-:S04]  /*93a0*/  FADD.FTZ R12, -R11, -RZ ;  /* 0x800000ff0b0c7221 */ /* 0x000fc80000010100 */
[CCC-:B------:R-:W-:Y:S01]  /*93b0*/  FFMA.RM R11, R3.reuse, R12.reuse, R3.reuse ;  /* 0x0000000c030b7223 */ /* 0x1c0fe20000004003 */
[----:B------:R-:W-:-:S04]  /*93c0*/  FFMA.RP R12, R3, R12, R3 ;  /* 0x0000000c030c7223 */ /* 0x000fc80000008003 */
[C---:B------:R-:W-:Y:S02]  /*93d0*/  LOP3.LUT R3, R11.reuse, 0x7fffff, RZ, 0xc0, !PT ;  /* 0x007fffff0b037812 */ /* 0x040fe400078ec0ff */
[----:B------:R-:W-:Y:S02]  /*93e0*/  FSETP.NEU.FTZ.AND P0, PT, R11, R12, PT ;  /* 0x0000000c0b00720b */ /* 0x000fe40003f1d000 */
[----:B------:R-:W-:Y:S02]  /*93f0*/  LOP3.LUT R3, R3, 0x800000, RZ, 0xfc, !PT ;  /* 0x0080000003037812 */ /* 0x000fe400078efcff */
[----:B------:R-:W-:Y:S02]  /*9400*/  SEL R11, RZ, 0xffffffff, !P0 ;  /* 0xffffffffff0b7807 */ /* 0x000fe40004000000 */
[----:B------:R-:W-:Y:S02]  /*9410*/  LOP3.LUT R14, R14, R3, RZ, 0xc0, !PT ;  /* 0x000000030e0e7212 */ /* 0x000fe400078ec0ff */
[----:B------:R-:W-:-:S02]  /*9420*/  IADD3 R0, -R11, RZ, RZ ;  /* 0x000000ff0b007210 */ /* 0x000fc40007ffe1ff */
[-C--:B------:R-:W-:Y:S02]  /*9430*/  SHF.R.U32.HI R14, RZ, R19.reuse, R14 ;  /* 0x00000013ff0e7219 */ /* 0x080fe4000001160e */
[----:B------:R-:W-:Y:S02]  /*9440*/  LOP3.LUT P1, RZ, R0, R19, R3, 0xf8, !PT ;  /* 0x0000001300ff7212 */ /* 0x000fe4000782f803 */
[C---:B------:R-:W-:Y:S02]  /*9450*/  LOP3.LUT P0, RZ, R14.reuse, 0x1, RZ, 0xc0, !PT ;  /* 0x000000010eff7812 */ /* 0x040fe4000780c0ff */
[----:B------:R-:W-:-:S04]  /*9460*/  LOP3.LUT P2, RZ, R14, 0x2, RZ, 0xc0, !PT ;  /* 0x000000020eff7812 */ /* 0x000fc8000784c0ff */
[----:B------:R-:W-:Y:S02]  /*9470*/  PLOP3.LUT P0, PT, P0, P1, P2, 0xe0, 0x0 ;  /* 0x000000000000781c */ /* 0x000fe40000703c20 */
[----:B------:R-:W-:Y:S02]  /*9480*/  LOP3.LUT P1, RZ, R2, 0x7fffff, RZ, 0xc0, !PT ;  /* 0x007fffff02ff7812 */ /* 0x000fe4000782c0ff */
[----:B------:R-:W-:-:S04]  /*9490*/  SEL R0, RZ, 0x1, !P0 ;  /* 0x00000001ff007807 */ /* 0x000fc80004000000 */
[----:B------:R-:W-:-:S04]  /*94a0*/  IADD3 R0, -R0, RZ, RZ ;  /* 0x000000ff00007210 */ /* 0x000fc80007ffe1ff */
[----:B------:R-:W-:Y:S02]  /*94b0*/  ISETP.GE.AND P0, PT, R0, RZ, PT ;  /* 0x000000ff0000720c */ /* 0x000fe40003f06270 */
[----:B------:R-:W-:-:S04]  /*94c0*/  IADD3 R0, R13, -0xfc, RZ ;  /* 0xffffff040d007810 */ /* 0x000fc80007ffe0ff */
[----:B------:R-:W-:-:S07]  /*94d0*/  SHF.R.U32.HI R3, RZ, R0, R3 ;  /* 0x00000000ff037219 */ /* 0x000fce0000011603 */
[----:B------:R-:W-:-:S05]  /*94e0*/  @!P0 VIADD R3, R3, 0x1 ;  /* 0x0000000103038836 */ /* 0x000fca0000000000 */
[----:B------:R-:W-:-:S04]  /*94f0*/  @!P1 SHF.L.U32 R3, R3, 0x1, RZ ;  /* 0x0000000103039819 */ /* 0x000fc800000006ff */
[----:B------:R-:W-:Y:S01]  /*9500*/  LOP3.LUT R3, R3, 0x80000000, R2, 0xf8, !PT ;  /* 0x8000000003037812 */ /* 0x000fe200078ef802 */
[----:B------:R-:W-:Y:S06]  /*9510*/  BRA `(.L_x_108) ;  /* 0x0000000000047947 */ /* 0x000fec0003800000 */
.L_x_109:
[----:B------:R1:W2:Y:S02]  /*9520*/  MUFU.RCP R3, R2 ;  /* 0x0000000200037308 */ /* 0x0002a40000001000 */
.L_x_108:
[----:B------:R-:W-:Y:S05]  /*9530*/  BSYNC B2 ;  /* 0x0000000000027941 */ /* 0x000fea0003800000 */
.L_x_106:
[----:B--2---:R-:W-:Y:S02]  /*9540*/  MOV R0, R3 ;  /* 0x0000000300007202 */ /* 0x004fe40000000f00 */
[----:B-1----:R-:W-:Y:S02]  /*9550*/  MOV R2, R15 ;  /* 0x0000000f00027202 */ /* 0x002fe40000000f00 */
[----:B------:R-:W-:-:S04]  /*9560*/  MOV R3, 0x0 ;  /* 0x0000000000037802 */ /* 0x000fc80000000f00 */
[----:B------:R-:W-:Y:S05]  /*9570*/  RET.REL.NODEC R2 `(_ZN7cutlass13device_kernelINS_4fmha6kernel28FmhaKernelTmaWarpSpecializedINS1_10collective30FmhaMainloopTmaWarpSpecializedINS_12float_e4m3_tEffN4cute5tupleIJNS7_1CILi128EEENS9_ILi64EEENS9_ILi256EEEEEENS8_IJiNS9_ILi1EEENS8_IJiiEEEEEESG_NS8_IJSE_iSF_EEENS4_13DefaultFusionEJEEENS4_15FmhaFwdEpilogueIS6_fNS8_IJSB_SC_SB_EEEEENS2_23IndividualTileSchedulerEJEEEEEvNT_6ParamsE) ;  /* 0xffffff6802a07950 */ /* 0x000fea0003c3ffff */
.L_x_110:
[----:B------:R-:W-:-:S00]  /*9580*/  BRA `(.L_x_110) ;  /* 0xfffffffc00fc7947 */ /* 0x000fc0000383ffff */
[----:B------:R-:W-:-:S00]  /*9590*/  NOP ;  /* 0x0000000000007918 */ /* 0x000fc00000000000 */
        /* <DEDUP_REMOVED lines=14> */
.L_x_111:


//--------------------- .nv.global.init           --------------------------
	.section	.nv.global.init,"aw",@progbits
.nv.global.init:
	.type		$str$24,@object
	.size		$str$24,($str$25 - $str$24)
$str$24:
        /*0000*/ 	.byte	0x28, 0x61, 0x64, 0x64, 0x72, 0x65, 0x73, 0x73, 0x20, 0x26, 0x20, 0x6d, 0x61, 0x73, 0x6b, 0x29
        /*0010*/ 	.byte	0x20, 0x3d, 0x3d, 0x20, 0x30, 0x00
	.type		$str$25,@object
	.size		$str$25,(__unnamed_1 - $str$25)
$str$25:
        /*0016*/ 	.byte	0x2f, 0x74, 0x6d, 0x70, 0x2f, 0x63, 0x75, 0x74, 0x6c, 0x61, 0x73, 0x73, 0x5f, 0x73, 0x77, 0x65
        /*0026*/ 	.byte	0x65, 0x70, 0x5f, 0x73, 0x72, 0x63, 0x2f, 0x69, 0x6e, 0x63, 0x6c, 0x75, 0x64, 0x65, 0x2f, 0x63
        /*0036*/ 	.byte	0x75, 0x74, 0x65, 0x2f, 0x70, 0x6f, 0x69, 0x6e, 0x74, 0x65, 0x72, 0x5f, 0x66, 0x6c, 0x61, 0x67
        /*0046*/ 	.byte	0x67, 0x65, 0x64, 0x2e, 0x68, 0x70, 0x70, 0x00
	.type		__unnamed_1,@object
	.size		__unnamed_1,(__unnamed_2 - __unnamed_1)
__unnamed_1:
        /*004e*/ 	.byte	0x61, 0x75, 0x74, 0x6f, 0x20, 0x63, 0x75, 0x74, 0x65, 0x3a, 0x3a, 0x61, 0x73, 0x5f, 0x70, 0x6f
        /* <DEDUP_REMOVED lines=27> */
        /*020e*/ 	.byte	0x43, 0x3c, 0x34, 0x30, 0x39, 0x36, 0x3e, 0x3e, 0x3e, 0x3e, 0x3e, 0x5d, 0x00
	.type		__unnamed_2,@object
	.size		__unnamed_2,(.L_1 - __unnamed_2)
__unnamed_2:
        /* <DEDUP_REMOVED lines=29> */
.L_1:


//--------------------- .nv.shared._ZN7cutlass13device_kernelINS_4fmha6kernel28FmhaKernelTmaWarpSpecializedINS1_10collective30FmhaMainloopTmaWarpSpecializedINS_12float_e4m3_tEffN4cute5tupleIJNS7_1CILi128EEENS9_ILi64EEENS9_ILi256EEEEEENS8_IJiNS9_ILi1EEENS8_IJiiEEEEEESG_NS8_IJSE_iSF_EEENS4_13DefaultFusionEJEEENS4_15FmhaFwdEpilogueIS6_fNS8_IJSB_SC_SB_EEEEENS2_23IndividualTileSchedulerEJEEEEEvNT_6ParamsE --------------------------
	.section	.nv.shared._ZN7cutlass13device_kernelINS_4fmha6kernel28FmhaKernelTmaWarpSpecializedINS1_10collective30FmhaMainloopTmaWarpSpecializedINS_12float_e4m3_tEffN4cute5tupleIJNS7_1CILi128EEENS9_ILi64EEENS9_ILi256EEEEEENS8_IJiNS9_ILi1EEENS8_IJiiEEEEEESG_NS8_IJSE_iSF_EEENS4_13DefaultFusionEJEEENS4_15FmhaFwdEpilogueIS6_fNS8_IJSB_SC_SB_EEEEENS2_23IndividualTileSchedulerEJEEEEEvNT_6ParamsE,"aw",@nobits
	.sectionflags	@""
	.align	16
	.zero		1024


//--------------------- .nv.shared.reserved.0     --------------------------
	.section	.nv.shared.reserved.0,"aw",@nobits
	.weak		__nv_reservedSMEM_offset_0_alias
	.size		__nv_reservedSMEM_offset_0_alias, 0, 0
	.other		__nv_reservedSMEM_offset_0_alias,@"STO_CUDA_RESERVED_SHARED STV_DEFAULT"
__nv_reservedSMEM_offset_0_alias:
	.zero		0


//--------------------- .nv.global                --------------------------
	.section	.nv.global,"aw",@nobits
.nv.global:
	.type		_ZN39_INTERNAL_8a83e633_4_k_cu_bfe2b592_29994cute1_E,@object
	.size		_ZN39_INTERNAL_8a83e633_4_k_cu_bfe2b592_29994cute1_E,(_ZN39_INTERNAL_8a83e633_4_k_cu_bfe2b592_29994cuda3std3__45__cpo6cbeginE - _ZN39_INTERNAL_8a83e633_4_k_cu_bfe2b592_29994cute1_E)
_ZN39_INTERNAL_8a83e633_4_k_cu_bfe2b592_29994cute1_E:
	.zero		1
	.type		_ZN39_INTERNAL_8a83e633_4_k_cu_bfe2b592_29994cuda3std3__45__cpo6cbeginE,@object
	.size		_ZN39_INTERNAL_8a83e633_4_k_cu_bfe2b592_29994cuda3std3__45__cpo6cbeginE,(_ZN39_INTERNAL_8a83e633_4_k_cu_bfe2b592_29994cuda3std3__48in_placeE - _ZN39_INTERNAL_8a83e633_4_k_cu_bfe2b592_29994cuda3std3__45__cpo6cbeginE)
_ZN39_INTERNAL_8a83e633_4_k_cu_bfe2b592_29994cuda3std3__45__cpo6cbeginE:
	.zero		1
	.type		_ZN39_INTERNAL_8a83e633_4_k_cu_bfe2b592_29994cuda3std3__48in_placeE,@object
	.size		_ZN39_INTERNAL_8a83e633_4_k_cu_bfe2b592_29994cuda3std3__48in_placeE,(_ZN39_INTERNAL_8a83e633_4_k_cu_bfe2b592_29994cuda3std6ranges3__45__cpo9iter_moveE - _ZN39_INTERNAL_8a83e633_4_k_cu_bfe2b592_29994cuda3std3__48in_placeE)
_ZN39_INTERNAL_8a83e633_4_k_cu_bfe2b592_29994cuda3std3__48in_placeE:
	.zero		1
	.type		_ZN39_INTERNAL_8a83e633_4_k_cu_bfe2b592_29994cuda3std6ranges3__45__cpo9iter_moveE,@object
	.size		_ZN39_INTERNAL_8a83e633_4_k_cu_bfe2b592_29994cuda3std6ranges3__45__cpo9iter_moveE,(_ZN39_INTERNAL_8a83e633_4_k_cu_bfe2b592_29994cuda3std3__45__cpo5beginE - _ZN39_INTERNAL_8a83e633_4_k_cu_bfe2b592_29994cuda3std6ranges3__45__cpo9iter_moveE)
_ZN39_INTERNAL_8a83e633_4_k_cu_bfe2b592_29994cuda3std6ranges3__45__cpo9iter_moveE:
	.zero		1
	.type		_ZN39_INTERNAL_8a83e633_4_k_cu_bfe2b592_29994cuda3std3__45__cpo5beginE,@object
	.size		_ZN39_INTERNAL_8a83e633_4_k_cu_bfe2b592_29994cuda3std3__45__cpo5beginE,(_ZN39_INTERNAL_8a83e633_4_k_cu_bfe2b592_29994cuda3std3__441_GLOBAL__N__8a83e633_4_k_cu_bfe2b592_29996ignoreE - _ZN39_INTERNAL_8a83e633_4_k_cu_bfe2b592_29994cuda3std3__45__cpo5beginE)
_ZN39_INTERNAL_8a83e633_4_k_cu_bfe2b592_29994cuda3std3__45__cpo5beginE:
	.zero		1
	.type		_ZN39_INTERNAL_8a83e633_4_k_cu_bfe2b592_29994cuda3std3__441_GLOBAL__N__8a83e633_4_k_cu_bfe2b592_29996ignoreE,@object
	.size		_ZN39_INTERNAL_8a83e633_4_k_cu_bfe2b592_29994cuda3std3__441_GLOBAL__N__8a83e633_4_k_cu_bfe2b592_29996ignoreE,(_ZN39_INTERNAL_8a83e633_4_k_cu_bfe2b592_29994cute7productE - _ZN39_INTERNAL_8a83e633_4_k_cu_bfe2b592_29994cuda3std3__441_GLOBAL__N__8a83e633_4_k_cu_bfe2b592_29996ignoreE)
_ZN39_INTERNAL_8a83e633_4_k_cu_bfe2b592_29994cuda3std3__441_GLOBAL__N__8a83e633_4_k_cu_bfe2b592_29996ignoreE:
	.zero		1
	.type		_ZN39_INTERNAL_8a83e633_4_k_cu_bfe2b592_29994cute7productE,@object
	.size		_ZN39_INTERNAL_8a83e633_4_k_cu_bfe2b592_29994cute7productE,(_ZN39_INTERNAL_8a83e633_4_k_cu_bfe2b592_29994cuda3std3__45__cpo3endE - _ZN39_INTERNAL_8a83e633_4_k_cu_bfe2b592_29994cute7productE)
_ZN39_INTERNAL_8a83e633_4_k_cu_bfe2b592_29994cute7productE:
	.zero		1
	.type		_ZN39_INTERNAL_8a83e633_4_k_cu_bfe2b592_29994cuda3std3__45__cpo3endE,@object
	.size		_ZN39_INTERNAL_8a83e633_4_k_cu_bfe2b592_29994cuda3std3__45__cpo3endE,(_ZN39_INTERNAL_8a83e633_4_k_cu_bfe2b592_29994cuda3std3__419piecewise_constructE - _ZN39_INTERNAL_8a83e633_4_k_cu_bfe2b592_29994cuda3std3__45__cpo3endE)
_ZN39_INTERNAL_8a83e633_4_k_cu_bfe2b592_29994cuda3std3__45__cpo3endE:
	.zero		1
	.type		_ZN39_INTERNAL_8a83e633_4_k_cu_bfe2b592_29994cuda3std3__419piecewise_constructE,@object
	.size		_ZN39_INTERNAL_8a83e633_4_k_cu_bfe2b592_29994cuda3std3__419piecewise_constructE,(_ZN39_INTERNAL_8a83e633_4_k_cu_bfe2b592_29994cuda3std3__45__cpo4cendE - _ZN39_INTERNAL_8a83e633_4_k_cu_bfe2b592_29994cuda3std3__419piecewise_constructE)
_ZN39_INTERNAL_8a83e633_4_k_cu_bfe2b592_29994cuda3std3__419piecewise_constructE:
	.zero		1
	.type		_ZN39_INTERNAL_8a83e633_4_k_cu_bfe2b592_29994cuda3std3__45__cpo4cendE,@object
	.size		_ZN39_INTERNAL_8a83e633_4_k_cu_bfe2b592_29994cuda3std3__45__cpo4cendE,(_ZN39_INTERNAL_8a83e633_4_k_cu_bfe2b592_29994cuda3std6ranges3__45__cpo4swapE - _ZN39_INTERNAL_8a83e633_4_k_cu_bfe2b592_29994cuda3std3__45__cpo4cendE)
_ZN39_INTERNAL_8a83e633_4_k_cu_bfe2b592_29994cuda3std3__45__cpo4cendE:
	.zero		1
	.type		_ZN39_INTERNAL_8a83e633_4_k_cu_bfe2b592_29994cuda3std6ranges3__45__cpo4swapE,@object
	.size		_ZN39_INTERNAL_8a83e633_4_k_cu_bfe2b592_29994cuda3std6ranges3__45__cpo4swapE,(.L_9 - _ZN39_INTERNAL_8a83e633_4_k_cu_bfe2b592_29994cuda3std6ranges3__45__cpo4swapE)
_ZN39_INTERNAL_8a83e633_4_k_cu_bfe2b592_29994cuda3std6ranges3__45__cpo4swapE:
	.zero		1
.L_9:


//--------------------- .nv.constant0._ZN7cutlass13device_kernelINS_4fmha6kernel28FmhaKernelTmaWarpSpecializedINS1_10collective30FmhaMainloopTmaWarpSpecializedINS_12float_e4m3_tEffN4cute5tupleIJNS7_1CILi128EEENS9_ILi64EEENS9_ILi256EEEEEENS8_IJiNS9_ILi1EEENS8_IJiiEEEEEESG_NS8_IJSE_iSF_EEENS4_13DefaultFusionEJEEENS4_15FmhaFwdEpilogueIS6_fNS8_IJSB_SC_SB_EEEEENS2_23IndividualTileSchedulerEJEEEEEvNT_6ParamsE --------------------------
	.section	.nv.constant0._ZN7cutlass13device_kernelINS_4fmha6kernel28FmhaKernelTmaWarpSpecializedINS1_10collective30FmhaMainloopTmaWarpSpecializedINS_12float_e4m3_tEffN4cute5tupleIJNS7_1CILi128EEENS9_ILi64EEENS9_ILi256EEEEEENS8_IJiNS9_ILi1EEENS8_IJiiEEEEEESG_NS8_IJSE_iSF_EEENS4_13DefaultFusionEJEEENS4_15FmhaFwdEpilogueIS6_fNS8_IJSB_SC_SB_EEEEENS2_23IndividualTileSchedulerEJEEEEEvNT_6ParamsE,"a",@progbits
	.sectionflags	@""
	.align	4
.nv.constant0._ZN7cutlass13device_kernelINS_4fmha6kernel28FmhaKernelTmaWarpSpecializedINS1_10collective30FmhaMainloopTmaWarpSpecializedINS_12float_e4m3_tEffN4cute5tupleIJNS7_1CILi128EEENS9_ILi64EEENS9_ILi256EEEEEENS8_IJiNS9_ILi1EEENS8_IJiiEEEEEESG_NS8_IJSE_iSF_EEENS4_13DefaultFusionEJEEENS4_15FmhaFwdEpilogueIS6_fNS8_IJSB_SC_SB_EEEEENS2_23IndividualTileSchedulerEJEEEEEvNT_6ParamsE:
	.zero		2688


//--------------------- SYMBOLS --------------------------

	.type		.nv.reservedSmem.offset0,@object
	.size		.nv.reservedSmem.offset0,0x4
	.type		__assertfail,@function
